def matmul_kernel(
    a_ptr,
    b_ptr,
    c_ptr,
    M,
    N,
    K,
    stride_am,
    stride_ak,
    stride_bk,
    stride_bn,
    stride_cm,
    stride_cn,
    BLOCK_M: tl.constexpr,
    BLOCK_N: tl.constexpr,
    BLOCK_K: tl.constexpr,
    GROUP_M: tl.constexpr,
):
    pid = tl.program_id(axis=0)
    num_pid_m = tl.cdiv(M, BLOCK_M)
    num_pid_n = tl.cdiv(N, BLOCK_N)
    num_pid_in_group = GROUP_M * num_pid_n
    group_id = pid // num_pid_in_group
    first_pid_m = group_id * GROUP_M
    group_size_m = min(num_pid_m - first_pid_m, GROUP_M)
    pid_m = first_pid_m + ((pid % num_pid_in_group) % group_size_m)
    pid_n = (pid % num_pid_in_group) // group_size_m

    offs_am = (pid_m * BLOCK_M + tl.arange(0, BLOCK_M)) % M
    offs_bn = (pid_n * BLOCK_N + tl.arange(0, BLOCK_N)) % N
    offs_k = tl.arange(0, BLOCK_K)
    a_ptrs = a_ptr + offs_am[:, None] * stride_am + offs_k[None, :] * stride_ak
    b_ptrs = b_ptr + offs_k[:, None] * stride_bk + offs_bn[None, :] * stride_bn

    acc = tl.zeros((BLOCK_M, BLOCK_N), dtype=tl.float32)
    for kk in range(0, tl.cdiv(K, BLOCK_K)):
        a = tl.load(a_ptrs, mask=offs_k[None, :] < K - kk * BLOCK_K, other=0.0)
        b = tl.load(b_ptrs, mask=offs_k[:, None] < K - kk * BLOCK_K, other=0.0)
        acc = tl.dot(a, b, acc)
        a_ptrs += BLOCK_K * stride_ak
        b_ptrs += BLOCK_K * stride_bk

    c = acc.to(c_ptr.dtype.element_ty)
    offs_cm = pid_m * BLOCK_M + tl.arange(0, BLOCK_M)
    offs_cn = pid_n * BLOCK_N + tl.arange(0, BLOCK_N)
    c_ptrs = c_ptr + offs_cm[:, None] * stride_cm + offs_cn[None, :] * stride_cn
    mask = (offs_cm[:, None] < M) & (offs_cn[None, :] < N)
    tl.store(c_ptrs, c, mask=mask)

# config = {"BLOCK_K": 128, "BLOCK_M": 16, "BLOCK_N": 32, "GROUP_M": 8, "arch": "sm_80", "dtype": "fp16", "num_ctas": 1, "num_stages": 2, "num_warps": 8}
# arch = sm_80


// ===== COMPILED SASS (sm_80) =====

	.target	sm_80

	.elftype	@"ET_EXEC"


//--------------------- .note.nv.tkinfo           --------------------------
	.section	.note.nv.tkinfo,"",@"SHT_NOTE"
	.sectionflags	@"SHF_NOTE_NV_TKINFO"
	.tkinfo
        /*0018*/ 	.word	0x00000002
        /*0030*/ 	.string	""
        /*0030*/ 	.string	"ptxas"
        /*0030*/ 	.string	"Cuda compilation tools, release 13.0, V13.0.88"
        /*0030*/ 	.string	"Build cuda_13.0.r13.0/compiler.36424714_0"
        /*0030*/ 	.string	"-v  -suppress-debug-info  -lineinfo  -arch sm_80 "



//--------------------- .note.nv.cuinfo           --------------------------
	.section	.note.nv.cuinfo,"",@"SHT_NOTE"
	.sectionflags	@"SHF_NOTE_NV_CUINFO"
        /*0018*/ 	.short	0x0002
        /*001a*/ 	.short	0x0050
        /*001c*/ 	.short	0x0082
	.zero		2


//--------------------- .nv.info                  --------------------------
	.section	.nv.info,"",@"SHT_CUDA_INFO"
	.align	4


	//----- nvinfo : EIATTR_REGCOUNT
	.align		4
        /*0000*/ 	.byte	0x04, 0x2f
        /*0002*/ 	.short	(.L_1 - .L_0)
	.align		4
.L_0:
        /*0004*/ 	.word	index@(matmul_kernel)
        /*0008*/ 	.word	0x00000068


	//----- nvinfo : EIATTR_FRAME_SIZE
	.align		4
.L_1:
        /*000c*/ 	.byte	0x04, 0x11
        /*000e*/ 	.short	(.L_3 - .L_2)
	.align		4
.L_2:
        /*0010*/ 	.word	index@(matmul_kernel)
        /*0014*/ 	.word	0x00000000


	//----- nvinfo : EIATTR_MIN_STACK_SIZE
	.align		4
.L_3:
        /*0018*/ 	.byte	0x04, 0x12
        /*001a*/ 	.short	(.L_5 - .L_4)
	.align		4
.L_4:
        /*001c*/ 	.word	index@(matmul_kernel)
        /*0020*/ 	.word	0x00000000
.L_5:


//--------------------- .nv.info.matmul_kernel    --------------------------
	.section	.nv.info.matmul_kernel,"",@"SHT_CUDA_INFO"
	.sectionflags	@""
	.align	4


	//----- nvinfo : EIATTR_CUDA_API_VERSION
	.align		4
        /*0000*/ 	.byte	0x04, 0x37
        /*0002*/ 	.short	(.L_7 - .L_6)
.L_6:
        /*0004*/ 	.word	0x00000082


	//----- nvinfo : EIATTR_SW2861232_WAR
	.align		4
.L_7:
        /*0008*/ 	.byte	0x01, 0x35
	.zero		2


	//----- nvinfo : EIATTR_PARAM_CBANK
	.align		4
        /*000c*/ 	.byte	0x04, 0x0a
        /*000e*/ 	.short	(.L_9 - .L_8)
	.align		4
.L_8:
        /*0010*/ 	.word	index@(.nv.constant0.matmul_kernel)
        /*0014*/ 	.short	0x0160
        /*0016*/ 	.short	0x0050


	//----- nvinfo : EIATTR_CBANK_PARAM_SIZE
	.align		4
.L_9:
        /*0018*/ 	.byte	0x03, 0x19
        /*001a*/ 	.short	0x0050


	//----- nvinfo : EIATTR_KPARAM_INFO
	.align		4
        /*001c*/ 	.byte	0x04, 0x17
        /*001e*/ 	.short	(.L_11 - .L_10)
.L_10:
        /*0020*/ 	.word	0x00000000
        /*0024*/ 	.short	0x000d
        /*0026*/ 	.short	0x0048
        /*0028*/ 	.byte	0x00, 0xf4, 0x21, 0x00


	//----- nvinfo : EIATTR_KPARAM_INFO
	.align		4
.L_11:
        /*002c*/ 	.byte	0x04, 0x17
        /*002e*/ 	.short	(.L_13 - .L_12)
.L_12:
        /*0030*/ 	.word	0x00000000
        /*0034*/ 	.short	0x000c
        /*0036*/ 	.short	0x0040
        /*0038*/ 	.byte	0x00, 0xf4, 0x21, 0x00


	//----- nvinfo : EIATTR_KPARAM_INFO
	.align		4
.L_13:
        /*003c*/ 	.byte	0x04, 0x17
        /*003e*/ 	.short	(.L_15 - .L_14)
.L_14:
        /*0040*/ 	.word	0x00000000
        /*0044*/ 	.short	0x000b
        /*0046*/ 	.short	0x0038
        /*0048*/ 	.byte	0x00, 0xf0, 0x11, 0x00


	//----- nvinfo : EIATTR_KPARAM_INFO
	.align		4
.L_15:
        /*004c*/ 	.byte	0x04, 0x17
        /*004e*/ 	.short	(.L_17 - .L_16)
.L_16:
        /*0050*/ 	.word	0x00000000
        /*0054*/ 	.short	0x000a
        /*0056*/ 	.short	0x0034
        /*0058*/ 	.byte	0x00, 0xf0, 0x11, 0x00


	//----- nvinfo : EIATTR_KPARAM_INFO
	.align		4
.L_17:
        /*005c*/ 	.byte	0x04, 0x17
        /*005e*/ 	.short	(.L_19 - .L_18)
.L_18:
        /*0060*/ 	.word	0x00000000
        /*0064*/ 	.short	0x0009
        /*0066*/ 	.short	0x0030
        /*0068*/ 	.byte	0x00, 0xf0, 0x11, 0x00


	//----- nvinfo : EIATTR_KPARAM_INFO
	.align		4
.L_19:
        /*006c*/ 	.byte	0x04, 0x17
        /*006e*/ 	.short	(.L_21 - .L_20)
.L_20:
        /*0070*/ 	.word	0x00000000
        /*0074*/ 	.short	0x0008
        /*0076*/ 	.short	0x002c
        /*0078*/ 	.byte	0x00, 0xf0, 0x11, 0x00


	//----- nvinfo : EIATTR_KPARAM_INFO
	.align		4
.L_21:
        /*007c*/ 	.byte	0x04, 0x17
        /*007e*/ 	.short	(.L_23 - .L_22)
.L_22:
        /*0080*/ 	.word	0x00000000
        /*0084*/ 	.short	0x0007
        /*0086*/ 	.short	0x0028
        /*0088*/ 	.byte	0x00, 0xf0, 0x11, 0x00


	//----- nvinfo : EIATTR_KPARAM_INFO
	.align		4
.L_23:
        /*008c*/ 	.byte	0x04, 0x17
        /*008e*/ 	.short	(.L_25 - .L_24)
.L_24:
        /*0090*/ 	.word	0x00000000
        /*0094*/ 	.short	0x0006
        /*0096*/ 	.short	0x0024
        /*0098*/ 	.byte	0x00, 0xf0, 0x11, 0x00


	//----- nvinfo : EIATTR_KPARAM_INFO
	.align		4
.L_25:
        /*009c*/ 	.byte	0x04, 0x17
        /*009e*/ 	.short	(.L_27 - .L_26)
.L_26:
        /*00a0*/ 	.word	0x00000000
        /*00a4*/ 	.short	0x0005
        /*00a6*/ 	.short	0x0020
        /*00a8*/ 	.byte	0x00, 0xf0, 0x11, 0x00


	//----- nvinfo : EIATTR_KPARAM_INFO
	.align		4
.L_27:
        /*00ac*/ 	.byte	0x04, 0x17
        /*00ae*/ 	.short	(.L_29 - .L_28)
.L_28:
        /*00b0*/ 	.word	0x00000000
        /*00b4*/ 	.short	0x0004
        /*00b6*/ 	.short	0x001c
        /*00b8*/ 	.byte	0x00, 0xf0, 0x11, 0x00


	//----- nvinfo : EIATTR_KPARAM_INFO
	.align		4
.L_29:
        /*00bc*/ 	.byte	0x04, 0x17
        /*00be*/ 	.short	(.L_31 - .L_30)
.L_30:
        /*00c0*/ 	.word	0x00000000
        /*00c4*/ 	.short	0x0003
        /*00c6*/ 	.short	0x0018
        /*00c8*/ 	.byte	0x00, 0xf0, 0x11, 0x00


	//----- nvinfo : EIATTR_KPARAM_INFO
	.align		4
.L_31:
        /*00cc*/ 	.byte	0x04, 0x17
        /*00ce*/ 	.short	(.L_33 - .L_32)
.L_32:
        /*00d0*/ 	.word	0x00000000
        /*00d4*/ 	.short	0x0002
        /*00d6*/ 	.short	0x0010
        /*00d8*/ 	.byte	0x00, 0xf4, 0x21, 0x00


	//----- nvinfo : EIATTR_KPARAM_INFO
	.align		4
.L_33:
        /*00dc*/ 	.byte	0x04, 0x17
        /*00de*/ 	.short	(.L_35 - .L_34)
.L_34:
        /*00e0*/ 	.word	0x00000000
        /*00e4*/ 	.short	0x0001
        /*00e6*/ 	.short	0x0008
        /*00e8*/ 	.byte	0x00, 0xf4, 0x21, 0x00


	//----- nvinfo : EIATTR_KPARAM_INFO
	.align		4
.L_35:
        /*00ec*/ 	.byte	0x04, 0x17
        /*00ee*/ 	.short	(.L_37 - .L_36)
.L_36:
        /*00f0*/ 	.word	0x00000000
        /*00f4*/ 	.short	0x0000
        /*00f6*/ 	.short	0x0000
        /*00f8*/ 	.byte	0x00, 0xf4, 0x21, 0x00


	//----- nvinfo : EIATTR_MAXREG_COUNT
	.align		4
.L_37:
        /*00fc*/ 	.byte	0x03, 0x1b
        /*00fe*/ 	.short	0x00ff


	//----- nvinfo : EIATTR_NUM_BARRIERS
	.align		4
        /*0100*/ 	.byte	0x02, 0x4c
        /*0102*/ 	.byte	0x01
	.zero		1


	//----- nvinfo : EIATTR_MERCURY_ISA_VERSION
	.align		4
        /*0104*/ 	.byte	0x03, 0x5f
        /*0106*/ 	.short	0x0000


	//----- nvinfo : EIATTR_EXIT_INSTR_OFFSETS
	.align		4
        /*0108*/ 	.byte	0x04, 0x1c
        /*010a*/ 	.short	(.L_39 - .L_38)


	//   ....[0]....
.L_38:
        /*010c*/ 	.word	0x00002850


	//   ....[1]....
        /*0110*/ 	.word	0x00002880


	//----- nvinfo : EIATTR_REQNTID
	.align		4
.L_39:
        /*0114*/ 	.byte	0x04, 0x10
        /*0116*/ 	.short	(.L_41 - .L_40)
.L_40:
        /*0118*/ 	.word	0x00000100
        /*011c*/ 	.word	0x00000001
        /*0120*/ 	.word	0x00000001
.L_41:


//--------------------- .nv.callgraph             --------------------------
	.section	.nv.callgraph,"",@"SHT_CUDA_CALLGRAPH"
	.align	4
	.sectionentsize	8
	.align		4
        /*0000*/ 	.word	0x00000000
	.align		4
        /*0004*/ 	.word	0xffffffff
	.align		4
        /*0008*/ 	.word	0x00000000
	.align		4
        /*000c*/ 	.word	0xfffffffe
	.align		4
        /*0010*/ 	.word	0x00000000
	.align		4
        /*0014*/ 	.word	0xfffffffd
	.align		4
        /*0018*/ 	.word	0x00000000
	.align		4
        /*001c*/ 	.word	0xfffffffc


//--------------------- .nv.rel.action            --------------------------
	.section	.nv.rel.action,"",@"SHT_CUDA_RELOCINFO"
	.align	8
	.sectionentsize	8
        /*0000*/ 	.byte	0x73, 0x00, 0x00, 0x00, 0x00, 0x00, 0x00, 0x00, 0x00, 0x00, 0x00, 0x11, 0x25, 0x00, 0x05, 0x36


//--------------------- .nv.constant0.matmul_kernel --------------------------
	.section	.nv.constant0.matmul_kernel,"a",@progbits
	.sectionflags	@""
	.align	4
.nv.constant0.matmul_kernel:
	.zero		432


//--------------------- .text.matmul_kernel       --------------------------
	.section	.text.matmul_kernel,"ax",@progbits
	.sectioninfo	@"SHI_REGISTERS=104"
	.align	128
        .global         matmul_kernel
        .type           matmul_kernel,@function
        .size           matmul_kernel,(.L_x_3 - matmul_kernel)
        .other          matmul_kernel,@"STO_CUDA_ENTRY STV_DEFAULT"
matmul_kernel:
.text.matmul_kernel:
[----:B------:R-:W-:Y:S02]  /*0000*/  IMAD.MOV.U32 R1, RZ, RZ, c[0x0][0x28] ;  /* 0x00000a00ff017624 */ /* 0x000fe400078e00ff */
[----:B------:R-:W-:Y:S01]  /*0010*/  IMAD.MOV.U32 R0, RZ, RZ, 0x1f ;  /* 0x0000001fff007424 */ /* 0x000fe200078e00ff */
[----:B------:R-:W0:Y:S01]  /*0020*/  S2R R5, SR_CTAID.X ;  /* 0x0000000000057919 */ /* 0x000e220000002500 */
[----:B------:R-:W-:Y:S01]  /*0030*/  IMAD.MOV.U32 R64, RZ, RZ, c[0x0][0x180] ;  /* 0x00006000ff407624 */ /* 0x000fe200078e00ff */
[----:B------:R-:W-:Y:S02]  /*0040*/  ULDC.64 UR6, c[0x0][0x118] ;  /* 0x0000460000067ab9 */ /* 0x000fe40000000a00 */
[----:B------:R-:W-:Y:S02]  /*0050*/  IADD3 R0, R0, c[0x0][0x17c], RZ ;  /* 0x00005f0000007a10 */ /* 0x000fe40007ffe0ff */
[----:B------:R-:W-:Y:S02]  /*0060*/  IADD3 R64, R64, 0x7f, RZ ;  /* 0x0000007f40407810 */ /* 0x000fe40007ffe0ff */
[----:B------:R-:W-:-:S04]  /*0070*/  SHF.R.S32.HI R3, RZ, 0x1f, R0 ;  /* 0x0000001fff037819 */ /* 0x000fc80000011400 */
[----:B------:R-:W-:-:S04]  /*0080*/  LEA.HI R3, R3, R0, RZ, 0x5 ;  /* 0x0000000003037211 */ /* 0x000fc800078f28ff */
[----:B------:R-:W-:-:S05]  /*0090*/  SHF.R.S32.HI R3, RZ, 0x5, R3 ;  /* 0x00000005ff037819 */ /* 0x000fca0000011403 */
[----:B------:R-:W-:Y:S01]  /*00a0*/  IMAD.SHL.U32 R4, R3, 0x8, RZ ;  /* 0x0000000803047824 */ /* 0x000fe200078e00ff */
[----:B0-----:R-:W-:-:S04]  /*00b0*/  IABS R8, R5 ;  /* 0x0000000500087213 */ /* 0x001fc80000000000 */
[-C--:B------:R-:W-:Y:S02]  /*00c0*/  IABS R7, R4.reuse ;  /* 0x0000000400077213 */ /* 0x080fe40000000000 */
[----:B------:R-:W-:Y:S02]  /*00d0*/  IABS R10, R4 ;  /* 0x00000004000a7213 */ /* 0x000fe40000000000 */
[----:B------:R-:W0:Y:S08]  /*00e0*/  I2F.RP R0, R7 ;  /* 0x0000000700007306 */ /* 0x000e300000209400 */
[----:B0-----:R-:W0:Y:S02]  /*00f0*/  MUFU.RCP R0, R0 ;  /* 0x0000000000007308 */ /* 0x001e240000001000 */
[----:B0-----:R-:W-:Y:S01]  /*0100*/  IADD3 R2, R0, 0xffffffe, RZ ;  /* 0x0ffffffe00027810 */ /* 0x001fe20007ffe0ff */
[----:B------:R-:W-:-:S05]  /*0110*/  IMAD.MOV R0, RZ, RZ, -R10 ;  /* 0x000000ffff007224 */ /* 0x000fca00078e0a0a */
[----:B------:R0:W1:Y:S02]  /*0120*/  F2I.FTZ.U32.TRUNC.NTZ R3, R2 ;  /* 0x0000000200037305 */ /* 0x000064000021f000 */
[----:B0-----:R-:W-:Y:S02]  /*0130*/  IMAD.MOV.U32 R2, RZ, RZ, RZ ;  /* 0x000000ffff027224 */ /* 0x001fe400078e00ff */
[----:B-1----:R-:W-:-:S04]  /*0140*/  IMAD.MOV R6, RZ, RZ, -R3 ;  /* 0x000000ffff067224 */ /* 0x002fc800078e0a03 */
[----:B------:R-:W-:Y:S02]  /*0150*/  IMAD R9, R6, R7, RZ ;  /* 0x0000000706097224 */ /* 0x000fe400078e02ff */
[----:B------:R-:W-:Y:S02]  /*0160*/  IMAD.MOV.U32 R6, RZ, RZ, R8 ;  /* 0x000000ffff067224 */ /* 0x000fe400078e0008 */
[----:B------:R-:W-:-:S06]  /*0170*/  IMAD.HI.U32 R3, R3, R9, R2 ;  /* 0x0000000903037227 */ /* 0x000fcc00078e0002 */
[----:B------:R-:W-:-:S04]  /*0180*/  IMAD.HI.U32 R3, R3, R6, RZ ;  /* 0x0000000603037227 */ /* 0x000fc800078e00ff */
[----:B------:R-:W-:-:S05]  /*0190*/  IMAD R0, R3, R0, R6 ;  /* 0x0000000003007224 */ /* 0x000fca00078e0206 */
[----:B------:R-:W-:-:S13]  /*01a0*/  ISETP.GT.U32.AND P1, PT, R7, R0, PT ;  /* 0x000000000700720c */ /* 0x000fda0003f24070 */
[----:B------:R-:W-:Y:S01]  /*01b0*/  @!P1 IMAD.IADD R0, R0, 0x1, -R7 ;  /* 0x0000000100009824 */ /* 0x000fe200078e0a07 */
[----:B------:R-:W-:Y:S02]  /*01c0*/  @!P1 IADD3 R3, R3, 0x1, RZ ;  /* 0x0000000103039810 */ /* 0x000fe40007ffe0ff */
[----:B------:R-:W-:Y:S02]  /*01d0*/  ISETP.NE.AND P1, PT, R4, RZ, PT ;  /* 0x000000ff0400720c */ /* 0x000fe40003f25270 */
[----:B------:R-:W-:Y:S02]  /*01e0*/  ISETP.GE.U32.AND P0, PT, R0, R7, PT ;  /* 0x000000070000720c */ /* 0x000fe40003f06070 */
[----:B------:R-:W-:-:S04]  /*01f0*/  LOP3.LUT R0, R5, R4, RZ, 0x3c, !PT ;  /* 0x0000000405007212 */ /* 0x000fc800078e3cff */
[----:B------:R-:W-:Y:S01]  /*0200*/  ISETP.GE.AND P2, PT, R0, RZ, PT ;  /* 0x000000ff0000720c */ /* 0x000fe20003f46270 */
[----:B------:R-:W-:-:S05]  /*0210*/  IMAD.MOV.U32 R0, RZ, RZ, c[0x0][0x178] ;  /* 0x00005e00ff007624 */ /* 0x000fca00078e00ff */
[----:B------:R-:W-:Y:S02]  /*0220*/  IADD3 R0, R0, 0xf, RZ ;  /* 0x0000000f00007810 */ /* 0x000fe40007ffe0ff */
[----:B------:R-:W-:-:S05]  /*0230*/  @P0 IADD3 R3, R3, 0x1, RZ ;  /* 0x0000000103030810 */ /* 0x000fca0007ffe0ff */
[----:B------:R-:W-:Y:S01]  /*0240*/  IMAD.MOV.U32 R2, RZ, RZ, R3 ;  /* 0x000000ffff027224 */ /* 0x000fe200078e0003 */
[----:B------:R-:W-:-:S03]  /*0250*/  SHF.R.S32.HI R3, RZ, 0x1f, R0 ;  /* 0x0000001fff037819 */ /* 0x000fc60000011400 */
[----:B------:R-:W-:Y:S01]  /*0260*/  @!P2 IMAD.MOV R2, RZ, RZ, -R2 ;  /* 0x000000ffff02a224 */ /* 0x000fe200078e0a02 */
[----:B------:R-:W-:Y:S02]  /*0270*/  @!P1 LOP3.LUT R2, RZ, R4, RZ, 0x33, !PT ;  /* 0x00000004ff029212 */ /* 0x000fe400078e33ff */
[----:B------:R-:W-:-:S03]  /*0280*/  LEA.HI R3, R3, R0, RZ, 0x4 ;  /* 0x0000000003037211 */ /* 0x000fc600078f20ff */
[----:B------:R-:W-:Y:S02]  /*0290*/  IMAD.SHL.U32 R6, R2, 0x8, RZ ;  /* 0x0000000802067824 */ /* 0x000fe400078e00ff */
[----:B------:R-:W-:-:S03]  /*02a0*/  IMAD.MOV R2, RZ, RZ, -R2 ;  /* 0x000000ffff027224 */ /* 0x000fc600078e0a02 */
[----:B------:R-:W-:Y:S01]  /*02b0*/  LEA.HI.SX32 R3, R3, -R6, 0x1c ;  /* 0x8000000603037211 */ /* 0x000fe200078fe2ff */
[----:B------:R-:W-:-:S03]  /*02c0*/  IMAD R4, R4, R2, R5 ;  /* 0x0000000204047224 */ /* 0x000fc600078e0205 */
[----:B------:R-:W-:Y:S02]  /*02d0*/  IMNMX R11, R3, 0x8, PT ;  /* 0x00000008030b7817 */ /* 0x000fe40003800200 */
[----:B------:R-:W-:Y:S02]  /*02e0*/  IABS R9, R4 ;  /* 0x0000000400097213 */ /* 0x000fe40000000000 */
[----:B------:R-:W-:-:S04]  /*02f0*/  IABS R7, R11 ;  /* 0x0000000b00077213 */ /* 0x000fc80000000000 */
[----:B------:R-:W0:Y:S08]  /*0300*/  I2F.RP R0, R7 ;  /* 0x0000000700007306 */ /* 0x000e300000209400 */
[----:B0-----:R-:W0:Y:S02]  /*0310*/  MUFU.RCP R0, R0 ;  /* 0x0000000000007308 */ /* 0x001e240000001000 */
[----:B0-----:R-:W-:-:S06]  /*0320*/  IADD3 R3, R0, 0xffffffe, RZ ;  /* 0x0ffffffe00037810 */ /* 0x001fcc0007ffe0ff */
[----:B------:R-:W0:Y:S02]  /*0330*/  F2I.FTZ.U32.TRUNC.NTZ R3, R3 ;  /* 0x0000000300037305 */ /* 0x000e24000021f000 */
[----:B0-----:R-:W-:-:S04]  /*0340*/  IMAD.MOV R8, RZ, RZ, -R3 ;  /* 0x000000ffff087224 */ /* 0x001fc800078e0a03 */
[----:B------:R-:W-:Y:S01]  /*0350*/  IMAD.MOV.U32 R2, RZ, RZ, R8 ;  /* 0x000000ffff027224 */ /* 0x000fe200078e0008 */
[----:B------:R-:W-:-:S03]  /*0360*/  IABS R8, R11 ;  /* 0x0000000b00087213 */ /* 0x000fc60000000000 */
[----:B------:R-:W-:Y:S02]  /*0370*/  IMAD R5, R2, R7, RZ ;  /* 0x0000000702057224 */ /* 0x000fe400078e02ff */
[----:B------:R-:W-:Y:S02]  /*0380*/  IMAD.MOV.U32 R2, RZ, RZ, RZ ;  /* 0x000000ffff027224 */ /* 0x000fe400078e00ff */
[----:B------:R-:W-:Y:S02]  /*0390*/  IMAD.MOV R0, RZ, RZ, -R8 ;  /* 0x000000ffff007224 */ /* 0x000fe400078e0a08 */
        /* <DEDUP_REMOVED lines=9> */
[----:B------:R-:W-:Y:S02]  /*0430*/  ISETP.GE.AND P2, PT, R0, RZ, PT ;  /* 0x000000ff0000720c */ /* 0x000fe40003f46270 */
[----:B------:R-:W0:Y:S05]  /*0440*/  S2R R0, SR_TID.X ;  /* 0x0000000000007919 */ /* 0x000e2a0000002100 */
[----:B------:R-:W-:Y:S02]  /*0450*/  @P0 IADD3 R2, R2, 0x1, RZ ;  /* 0x0000000102020810 */ /* 0x000fe40007ffe0ff */
[----:B------:R-:W-:-:S03]  /*0460*/  ISETP.GT.AND P0, PT, R64, 0x7f, PT ;  /* 0x0000007f4000780c */ /* 0x000fc60003f04270 */
[----:B------:R-:W-:-:S04]  /*0470*/  IMAD.MOV.U32 R7, RZ, RZ, R2 ;  /* 0x000000ffff077224 */ /* 0x000fc800078e0002 */
[----:B------:R-:W-:Y:S01]  /*0480*/  @!P2 IMAD.MOV R7, RZ, RZ, -R7 ;  /* 0x000000ffff07a224 */ /* 0x000fe200078e0a07 */
[----:B------:R-:W-:-:S05]  /*0490*/  @!P1 LOP3.LUT R7, RZ, R11, RZ, 0x33, !PT ;  /* 0x0000000bff079212 */ /* 0x000fca00078e33ff */
[----:B------:R-:W-:Y:S01]  /*04a0*/  IMAD.MOV R2, RZ, RZ, -R7 ;  /* 0x000000ffff027224 */ /* 0x000fe200078e0a07 */
[----:B------:R-:W-:Y:S01]  /*04b0*/  @!P0 PRMT R48, RZ, 0x7610, R48 ;  /* 0x00007610ff308816 */ /* 0x000fe20000000030 */
[----:B------:R-:W-:Y:S01]  /*04c0*/  IMAD.SHL.U32 R7, R7, 0x20, RZ ;  /* 0x0000002007077824 */ /* 0x000fe200078e00ff */
[----:B------:R-:W-:Y:S01]  /*04d0*/  @!P0 PRMT R50, RZ, 0x7610, R50 ;  /* 0x00007610ff328816 */ /* 0x000fe20000000032 */
[----:B------:R-:W-:Y:S01]  /*04e0*/  IMAD R2, R11, R2, R4 ;  /* 0x000000020b027224 */ /* 0x000fe200078e0204 */
[----:B0-----:R-:W-:Y:S02]  /*04f0*/  SHF.R.U32.HI R3, RZ, 0x4, R0 ;  /* 0x00000004ff037819 */ /* 0x001fe40000011600 */
[----:B------:R-:W-:Y:S01]  /*0500*/  LOP3.LUT R5, R0, 0xf, RZ, 0xc0, !PT ;  /* 0x0000000f00057812 */ /* 0x000fe200078ec0ff */
[----:B------:R-:W-:Y:S01]  /*0510*/  IMAD.IADD R4, R6, 0x1, R2 ;  /* 0x0000000106047824 */ /* 0x000fe200078e0202 */
[----:B------:R-:W-:Y:S01]  /*0520*/  SGXT.U32 R2, R3, 0x4 ;  /* 0x000000040302781a */ /* 0x000fe20000000000 */
[----:B------:R-:W-:Y:S01]  /*0530*/  @!P0 IMAD.SHL.U32 R3, R0, 0x20, RZ ;  /* 0x0000002000038824 */ /* 0x000fe200078e00ff */
[----:B------:R-:W-:Y:S01]  /*0540*/  @!P0 PRMT R48, R48, 0x5410, RZ ;  /* 0x0000541030308816 */ /* 0x000fe200000000ff */
[----:B------:R-:W-:Y:S01]  /*0550*/  IMAD R4, R4, 0x10, R5 ;  /* 0x0000001004047824 */ /* 0x000fe200078e0205 */
[----:B------:R-:W-:-:S02]  /*0560*/  @!P0 PRMT R50, R50, 0x5410, RZ ;  /* 0x0000541032328816 */ /* 0x000fc400000000ff */
[----:B------:R-:W-:Y:S01]  /*0570*/  @!P0 LOP3.LUT R5, R3, 0x60, RZ, 0xc0, !PT ;  /* 0x0000006003058812 */ /* 0x000fe200078ec0ff */
[----:B------:R-:W-:Y:S05]  /*0580*/  @!P0 BRA `(.L_x_0) ;  /* 0x0000208000008947 */ /* 0x000fea0003800000 */
[----:B------:R-:W-:Y:S01]  /*0590*/  IABS R5, c[0x0][0x17c] ;  /* 0x00005f0000057a13 */ /* 0x000fe20000000000 */
[----:B------:R-:W-:Y:S01]  /*05a0*/  CS2R R48, SRZ ;  /* 0x0000000000307805 */ /* 0x000fe2000001ff00 */
[----:B------:R-:W-:Y:S01]  /*05b0*/  SHF.R.U32.HI R6, RZ, 0x7, R0 ;  /* 0x00000007ff067819 */ /* 0x000fe20000011600 */
[----:B------:R-:W-:Y:S01]  /*05c0*/  CS2R R50, SRZ ;  /* 0x0000000000327805 */ /* 0x000fe2000001ff00 */
[----:B------:R-:W0:Y:S01]  /*05d0*/  I2F.RP R11, R5 ;  /* 0x00000005000b7306 */ /* 0x000e220000209400 */
[----:B------:R-:W-:Y:S01]  /*05e0*/  ULDC UR4, c[0x0][0x180] ;  /* 0x0000600000047ab9 */ /* 0x000fe20000000800 */
[----:B------:R-:W-:-:S04]  /*05f0*/  SGXT.U32 R6, R6, 0x1 ;  /* 0x000000010606781a */ /* 0x000fc80000000000 */
[----:B------:R-:W-:-:S04]  /*0600*/  LOP3.LUT R35, R7, R6, RZ, 0xfc, !PT ;  /* 0x0000000607237212 */ /* 0x000fc800078efcff */
[C---:B------:R-:W-:Y:S02]  /*0610*/  LOP3.LUT R10, R35.reuse, 0x1e, RZ, 0xfc, !PT ;  /* 0x0000001e230a7812 */ /* 0x040fe400078efcff */
[C---:B------:R-:W-:Y:S02]  /*0620*/  LOP3.LUT R15, R35.reuse, 0x1c, RZ, 0xfc, !PT ;  /* 0x0000001c230f7812 */ /* 0x040fe400078efcff */
[----:B------:R-:W-:Y:S01]  /*0630*/  IABS R12, R10 ;  /* 0x0000000a000c7213 */ /* 0x000fe20000000000 */
[----:B0-----:R-:W0:Y:S01]  /*0640*/  MUFU.RCP R11, R11 ;  /* 0x0000000b000b7308 */ /* 0x001e220000001000 */
[----:B------:R-:W-:Y:S02]  /*0650*/  IABS R14, R15 ;  /* 0x0000000f000e7213 */ /* 0x000fe40000000000 */
[C---:B------:R-:W-:Y:S02]  /*0660*/  LOP3.LUT R17, R35.reuse, 0x1a, RZ, 0xfc, !PT ;  /* 0x0000001a23117812 */ /* 0x040fe400078efcff */
[----:B------:R-:W-:-:S02]  /*0670*/  LOP3.LUT R19, R35, 0x18, RZ, 0xfc, !PT ;  /* 0x0000001823137812 */ /* 0x000fc400078efcff */
[----:B------:R-:W-:Y:S02]  /*0680*/  IABS R16, R17 ;  /* 0x0000001100107213 */ /* 0x000fe40000000000 */
[----:B------:R-:W-:Y:S02]  /*0690*/  ISETP.GE.AND P2, PT, R10, RZ, PT ;  /* 0x000000ff0a00720c */ /* 0x000fe40003f46270 */
[----:B------:R-:W-:Y:S02]  /*06a0*/  IABS R18, R19 ;  /* 0x0000001300127213 */ /* 0x000fe40000000000 */
[----:B------:R-:W-:Y:S02]  /*06b0*/  LOP3.LUT R21, R35, 0x16, RZ, 0xfc, !PT ;  /* 0x0000001623157812 */ /* 0x000fe400078efcff */
[----:B------:R-:W-:Y:S02]  /*06c0*/  ISETP.GE.AND P5, PT, R19, RZ, PT ;  /* 0x000000ff1300720c */ /* 0x000fe40003fa6270 */
[----:B0-----:R-:W-:-:S02]  /*06d0*/  IADD3 R8, R11, 0xffffffe, RZ ;  /* 0x0ffffffe0b087810 */ /* 0x001fc40007ffe0ff */
[----:B------:R-:W-:Y:S02]  /*06e0*/  IABS R20, R21 ;  /* 0x0000001500147213 */ /* 0x000fe40000000000 */
[----:B------:R0:W1:Y:S01]  /*06f0*/  F2I.FTZ.U32.TRUNC.NTZ R9, R8 ;  /* 0x0000000800097305 */ /* 0x000062000021f000 */
[----:B------:R-:W-:Y:S02]  /*0700*/  ISETP.GE.AND P3, PT, R15, RZ, PT ;  /* 0x000000ff0f00720c */ /* 0x000fe40003f66270 */
[----:B------:R-:W-:Y:S02]  /*0710*/  LOP3.LUT R15, R35, 0x12, RZ, 0xfc, !PT ;  /* 0x00000012230f7812 */ /* 0x000fe400078efcff */
[----:B------:R-:W-:Y:S02]  /*0720*/  ISETP.GE.AND P4, PT, R17, RZ, PT ;  /* 0x000000ff1100720c */ /* 0x000fe40003f86270 */
[----:B------:R-:W-:Y:S01]  /*0730*/  IABS R24, R15 ;  /* 0x0000000f00187213 */ /* 0x000fe20000000000 */
[----:B0-----:R-:W-:Y:S01]  /*0740*/  IMAD.MOV.U32 R8, RZ, RZ, RZ ;  /* 0x000000ffff087224 */ /* 0x001fe200078e00ff */
[----:B------:R-:W-:-:S02]  /*0750*/  LOP3.LUT R17, R35, 0x10, RZ, 0xfc, !PT ;  /* 0x0000001023117812 */ /* 0x000fc400078efcff */
[C---:B------:R-:W-:Y:S02]  /*0760*/  LOP3.LUT R29, R35.reuse, 0x8, RZ, 0xfc, !PT ;  /* 0x00000008231d7812 */ /* 0x040fe400078efcff */
[----:B------:R-:W-:Y:S01]  /*0770*/  IABS R26, R17 ;  /* 0x00000011001a7213 */ /* 0x000fe20000000000 */
[----:B-1----:R-:W-:Y:S01]  /*0780*/  IMAD.MOV R3, RZ, RZ, -R9 ;  /* 0x000000ffff037224 */ /* 0x002fe200078e0a09 */
[----:B------:R-:W-:Y:S02]  /*0790*/  IABS R36, R29 ;  /* 0x0000001d00247213 */ /* 0x000fe40000000000 */
[----:B------:R-:W-:Y:S01]  /*07a0*/  LOP3.LUT R25, R35, 0xa, RZ, 0xfc, !PT ;  /* 0x0000000a23197812 */ /* 0x000fe200078efcff */
[----:B------:R-:W-:Y:S01]  /*07b0*/  IMAD.MOV.U32 R6, RZ, RZ, R3 ;  /* 0x000000ffff067224 */ /* 0x000fe200078e0003 */
[----:B------:R-:W-:Y:S02]  /*07c0*/  SHF.R.S32.HI R3, RZ, 0x1f, R64 ;  /* 0x0000001fff037819 */ /* 0x000fe40000011440 */
[----:B------:R-:W-:Y:S01]  /*07d0*/  IABS R34, R25 ;  /* 0x0000001900227213 */ /* 0x000fe20000000000 */
[----:B------:R-:W-:Y:S01]  /*07e0*/  IMAD R13, R6, R5, RZ ;  /* 0x00000005060d7224 */ /* 0x000fe200078e02ff */
[----:B------:R-:W-:-:S02]  /*07f0*/  LEA.HI R64, R3, R64, RZ, 0x7 ;  /* 0x0000004003407211 */ /* 0x000fc400078f38ff */
[----:B------:R-:W-:Y:S01]  /*0800*/  LOP3.LUT R6, R0, 0x7f, RZ, 0xc0, !PT ;  /* 0x0000007f00067812 */ /* 0x000fe200078ec0ff */
[----:B------:R-:W-:Y:S01]  /*0810*/  IMAD.HI.U32 R9, R9, R13, R8 ;  /* 0x0000000d09097227 */ /* 0x000fe200078e0008 */
[----:B------:R-:W-:Y:S02]  /*0820*/  SHF.R.S32.HI R8, RZ, 0x7, R0 ;  /* 0x00000007ff087819 */ /* 0x000fe40000011400 */
[----:B------:R-:W-:Y:S01]  /*0830*/  LOP3.LUT R37, R35, 0x4, RZ, 0xfc, !PT ;  /* 0x0000000423257812 */ /* 0x000fe200078efcff */
[----:B------:R-:W-:Y:S01]  /*0840*/  IMAD.SHL.U32 R11, R6, 0x2, RZ ;  /* 0x00000002060b7824 */ /* 0x000fe200078e00ff */
[----:B------:R-:W-:Y:S01]  /*0850*/  SGXT R8, R8, 0x1 ;  /* 0x000000010808781a */ /* 0x000fe20000000200 */
[----:B------:R-:W-:Y:S01]  /*0860*/  IMAD.HI.U32 R3, R9, R12, RZ ;  /* 0x0000000c09037227 */ /* 0x000fe200078e00ff */
[----:B------:R-:W-:Y:S02]  /*0870*/  LOP3.LUT R39, R35, 0x2, RZ, 0xfc, !PT ;  /* 0x0000000223277812 */ /* 0x000fe400078efcff */
[----:B------:R-:W-:Y:S01]  /*0880*/  LOP3.LUT R8, R11, 0x110, R8, 0x78, !PT ;  /* 0x000001100b087812 */ /* 0x000fe200078e7808 */
[----:B------:R-:W-:Y:S01]  /*0890*/  IMAD.MOV R13, RZ, RZ, -R3 ;  /* 0x000000ffff0d7224 */ /* 0x000fe200078e0a03 */
[----:B------:R-:W-:Y:S01]  /*08a0*/  IABS R38, R39 ;  /* 0x0000002700267213 */ /* 0x000fe20000000000 */
[----:B------:R-:W-:Y:S01]  /*08b0*/  IMAD.HI.U32 R3, R9, R14, RZ ;  /* 0x0000000e09037227 */ /* 0x000fe200078e00ff */
[----:B------:R-:W-:-:S02]  /*08c0*/  IABS R40, R35 ;  /* 0x0000002300287213 */ /* 0x000fc40000000000 */
[----:B------:R-:W-:Y:S01]  /*08d0*/  SHF.R.S32.HI R64, RZ, 0x7, R64 ;  /* 0x00000007ff407819 */ /* 0x000fe20000011440 */
[----:B------:R-:W-:Y:S01]  /*08e0*/  IMAD R13, R5, R13, R12 ;  /* 0x0000000d050d7224 */ /* 0x000fe200078e020c */
[----:B------:R-:W-:Y:S01]  /*08f0*/  IABS R12, c[0x0][0x178] ;  /* 0x00005e00000c7a13 */ /* 0x000fe20000000000 */
[----:B------:R-:W-:Y:S01]  /*0900*/  IMAD.MOV R10, RZ, RZ, -R3 ;  /* 0x000000ffff0a7224 */ /* 0x000fe200078e0a03 */
[C---:B------:R-:W-:Y:S01]  /*0910*/  LOP3.LUT R60, R8.reuse, 0x20, RZ, 0x3c, !PT ;  /* 0x00000020083c7812 */ /* 0x040fe200078e3cff */
[----:B------:R-:W-:Y:S01]  /*0920*/  IMAD.HI.U32 R3, R9, R16, RZ ;  /* 0x0000001009037227 */ /* 0x000fe200078e00ff */
[C---:B------:R-:W-:Y:S01]  /*0930*/  ISETP.GT.U32.AND P1, PT, R5.reuse, R13, PT ;  /* 0x0000000d0500720c */ /* 0x040fe20003f24070 */
[----:B------:R-:W0:Y:S01]  /*0940*/  I2F.RP R11, R12 ;  /* 0x0000000c000b7306 */ /* 0x000e220000209400 */
[C---:B------:R-:W-:Y:S01]  /*0950*/  LOP3.LUT R61, R8.reuse, 0x40, RZ, 0x3c, !PT ;  /* 0x00000040083d7812 */ /* 0x040fe200078e3cff */
[----:B------:R-:W-:Y:S01]  /*0960*/  IMAD R14, R5, R10, R14 ;  /* 0x0000000a050e7224 */ /* 0x000fe200078e020e */
[----:B------:R-:W-:Y:S01]  /*0970*/  LOP3.LUT R62, R8, 0x60, RZ, 0x3c, !PT ;  /* 0x00000060083e7812 */ /* 0x000fe200078e3cff */
[----:B------:R-:W-:-:S02]  /*0980*/  IMAD.MOV R10, RZ, RZ, -R3 ;  /* 0x000000ffff0a7224 */ /* 0x000fc400078e0a03 */
[----:B------:R-:W-:Y:S01]  /*0990*/  IMAD.HI.U32 R3, R9, R18, RZ ;  /* 0x0000001209037227 */ /* 0x000fe200078e00ff */
[----:B------:R-:W-:-:S03]  /*09a0*/  ISETP.GT.U32.AND P0, PT, R5, R14, PT ;  /* 0x0000000e0500720c */ /* 0x000fc60003f04070 */
[----:B------:R-:W-:Y:S02]  /*09b0*/  IMAD.MOV R3, RZ, RZ, -R3 ;  /* 0x000000ffff037224 */ /* 0x000fe400078e0a03 */
[----:B------:R-:W-:Y:S02]  /*09c0*/  @!P1 IMAD.IADD R13, R13, 0x1, -R5 ;  /* 0x000000010d0d9824 */ /* 0x000fe400078e0a05 */
[----:B------:R-:W-:Y:S01]  /*09d0*/  IMAD R18, R5, R3, R18 ;  /* 0x0000000305127224 */ /* 0x000fe200078e0212 */
[----:B------:R-:W-:Y:S01]  /*09e0*/  LOP3.LUT R3, R35, 0x14, RZ, 0xfc, !PT ;  /* 0x0000001423037812 */ /* 0x000fe200078efcff */
[C---:B------:R-:W-:Y:S01]  /*09f0*/  IMAD R16, R5.reuse, R10, R16 ;  /* 0x0000000a05107224 */ /* 0x040fe200078e0210 */
[----:B------:R-:W-:Y:S01]  /*0a00*/  ISETP.GT.U32.AND P6, PT, R5, R13, PT ;  /* 0x0000000d0500720c */ /* 0x000fe20003fc4070 */
[----:B------:R-:W-:Y:S01]  /*0a10*/  IMAD.HI.U32 R10, R9, R20, RZ ;  /* 0x00000014090a7227 */ /* 0x000fe200078e00ff */
[----:B------:R-:W-:Y:S01]  /*0a20*/  IABS R22, R3 ;  /* 0x0000000300167213 */ /* 0x000fe20000000000 */
[----:B0-----:R-:W0:Y:S01]  /*0a30*/  MUFU.RCP R11, R11 ;  /* 0x0000000b000b7308 */ /* 0x001e220000001000 */
[----:B------:R-:W-:Y:S01]  /*0a40*/  ISETP.GT.U32.AND P1, PT, R5, R16, PT ;  /* 0x000000100500720c */ /* 0x000fe20003f24070 */
[----:B------:R-:W-:-:S02]  /*0a50*/  IMAD.MOV R10, RZ, RZ, -R10 ;  /* 0x000000ffff0a7224 */ /* 0x000fc400078e0a0a */
[----:B------:R-:W-:Y:S02]  /*0a60*/  @!P0 IMAD.IADD R14, R14, 0x1, -R5 ;  /* 0x000000010e0e8824 */ /* 0x000fe400078e0a05 */
[----:B------:R-:W-:Y:S02]  /*0a70*/  IMAD R20, R5, R10, R20 ;  /* 0x0000000a05147224 */ /* 0x000fe400078e0214 */
[----:B------:R-:W-:Y:S01]  /*0a80*/  IMAD.HI.U32 R10, R9, R22, RZ ;  /* 0x00000016090a7227 */ /* 0x000fe200078e00ff */
[----:B------:R-:W-:-:S03]  /*0a90*/  ISETP.GT.U32.AND P0, PT, R5, R14, PT ;  /* 0x0000000e0500720c */ /* 0x000fc60003f04070 */
[--C-:B------:R-:W-:Y:S01]  /*0aa0*/  @!P6 IMAD.IADD R13, R13, 0x1, -R5.reuse ;  /* 0x000000010d0de824 */ /* 0x100fe200078e0a05 */
[C---:B------:R-:W-:Y:S01]  /*0ab0*/  ISETP.GT.U32.AND P6, PT, R5.reuse, R18, PT ;  /* 0x000000120500720c */ /* 0x040fe20003fc4070 */
[----:B------:R-:W-:Y:S02]  /*0ac0*/  @!P1 IMAD.IADD R16, R16, 0x1, -R5 ;  /* 0x0000000110109824 */ /* 0x000fe400078e0a05 */
[----:B------:R-:W-:Y:S01]  /*0ad0*/  @!P2 IMAD.MOV R13, RZ, RZ, -R13 ;  /* 0x000000ffff0da224 */ /* 0x000fe200078e0a0d */
[C---:B------:R-:W-:Y:S01]  /*0ae0*/  ISETP.GT.U32.AND P2, PT, R5.reuse, R20, PT ;  /* 0x000000140500720c */ /* 0x040fe20003f44070 */
[----:B------:R-:W-:Y:S01]  /*0af0*/  IMAD.MOV R19, RZ, RZ, -R10 ;  /* 0x000000ffff137224 */ /* 0x000fe200078e0a0a */
[----:B------:R-:W-:Y:S01]  /*0b00*/  ISETP.GT.U32.AND P1, PT, R5, R16, PT ;  /* 0x000000100500720c */ /* 0x000fe20003f24070 */
[----:B------:R-:W-:Y:S01]  /*0b10*/  IMAD.HI.U32 R10, R9, R26, RZ ;  /* 0x0000001a090a7227 */ /* 0x000fe200078e00ff */
[----:B0-----:R-:W-:-:S03]  /*0b20*/  IADD3 R11, R11, 0xffffffe, RZ ;  /* 0x0ffffffe0b0b7810 */ /* 0x001fc60007ffe0ff */
[----:B------:R-:W-:Y:S01]  /*0b30*/  IMAD R22, R5, R19, R22 ;  /* 0x0000001305167224 */ /* 0x000fe200078e0216 */
[----:B------:R-:W-:Y:S01]  /*0b40*/  LOP3.LUT R19, R35, 0xe, RZ, 0xfc, !PT ;  /* 0x0000000e23137812 */ /* 0x000fe200078efcff */
[--C-:B------:R-:W-:Y:S01]  /*0b50*/  @!P6 IMAD.IADD R18, R18, 0x1, -R5.reuse ;  /* 0x000000011212e824 */ /* 0x100fe200078e0a05 */
[----:B------:R-:W0:Y:S01]  /*0b60*/  F2I.FTZ.U32.TRUNC.NTZ R11, R11 ;  /* 0x0000000b000b7305 */ /* 0x000e22000021f000 */
[--C-:B------:R-:W-:Y:S01]  /*0b70*/  @!P0 IMAD.IADD R14, R14, 0x1, -R5.reuse ;  /* 0x000000010e0e8824 */ /* 0x100fe200078e0a05 */
[----:B------:R-:W-:Y:S01]  /*0b80*/  ISETP.GE.AND P0, PT, R21, RZ, PT ;  /* 0x000000ff1500720c */ /* 0x000fe20003f06270 */
[--C-:B------:R-:W-:Y:S01]  /*0b90*/  @!P2 IMAD.IADD R20, R20, 0x1, -R5.reuse ;  /* 0x000000011414a824 */ /* 0x100fe200078e0a05 */
[----:B------:R-:W-:Y:S01]  /*0ba0*/  ISETP.GT.U32.AND P6, PT, R5, R18, PT ;  /* 0x000000120500720c */ /* 0x000fe20003fc4070 */
[----:B------:R-:W-:Y:S01]  /*0bb0*/  @!P1 IMAD.IADD R16, R16, 0x1, -R5 ;  /* 0x0000000110109824 */ /* 0x000fe200078e0a05 */
[----:B------:R-:W-:Y:S01]  /*0bc0*/  ISETP.GE.AND P1, PT, R3, RZ, PT ;  /* 0x000000ff0300720c */ /* 0x000fe20003f26270 */
[----:B------:R-:W-:Y:S01]  /*0bd0*/  IMAD.HI.U32 R3, R9, R24, RZ ;  /* 0x0000001809037227 */ /* 0x000fe200078e00ff */
[----:B------:R-:W-:-:S02]  /*0be0*/  ISETP.GT.U32.AND P2, PT, R5, R20, PT ;  /* 0x000000140500720c */ /* 0x000fc40003f44070 */
[----:B------:R-:W-:Y:S01]  /*0bf0*/  LOP3.LUT R21, R35, 0xc, RZ, 0xfc, !PT ;  /* 0x0000000c23157812 */ /* 0x000fe200078efcff */
[----:B------:R-:W-:Y:S01]  /*0c00*/  IMAD.MOV R3, RZ, RZ, -R3 ;  /* 0x000000ffff037224 */ /* 0x000fe200078e0a03 */
[----:B------:R-:W-:Y:S01]  /*0c10*/  IABS R30, R19 ;  /* 0x00000013001e7213 */ /* 0x000fe20000000000 */
[----:B------:R-:W-:Y:S01]  /*0c20*/  IMAD.MOV R10, RZ, RZ, -R10 ;  /* 0x000000ffff0a7224 */ /* 0x000fe200078e0a0a */
[----:B------:R-:W-:Y:S01]  /*0c30*/  IABS R32, R21 ;  /* 0x0000001500207213 */ /* 0x000fe20000000000 */
[C---:B------:R-:W-:Y:S02]  /*0c40*/  IMAD R24, R5.reuse, R3, R24 ;  /* 0x0000000305187224 */ /* 0x040fe400078e0218 */
[--C-:B------:R-:W-:Y:S01]  /*0c50*/  @!P6 IMAD.IADD R18, R18, 0x1, -R5.reuse ;  /* 0x000000011212e824 */ /* 0x100fe200078e0a05 */
[C---:B------:R-:W-:Y:S01]  /*0c60*/  ISETP.GT.U32.AND P6, PT, R5.reuse, R22, PT ;  /* 0x000000160500720c */ /* 0x040fe20003fc4070 */
[C---:B------:R-:W-:Y:S02]  /*0c70*/  IMAD R26, R5.reuse, R10, R26 ;  /* 0x0000000a051a7224 */ /* 0x040fe400078e021a */
[----:B------:R-:W-:Y:S01]  /*0c80*/  @!P2 IMAD.IADD R20, R20, 0x1, -R5 ;  /* 0x000000011414a824 */ /* 0x000fe200078e0a05 */
[----:B------:R-:W-:Y:S01]  /*0c90*/  ISETP.GT.U32.AND P2, PT, R5, R24, PT ;  /* 0x000000180500720c */ /* 0x000fe20003f44070 */
[----:B0-----:R-:W-:-:S02]  /*0ca0*/  IMAD.MOV R33, RZ, RZ, -R11 ;  /* 0x000000ffff217224 */ /* 0x001fc400078e0a0b */
[----:B------:R-:W-:-:S04]  /*0cb0*/  IMAD.HI.U32 R3, R9, R30, RZ ;  /* 0x0000001e09037227 */ /* 0x000fc800078e00ff */
[----:B------:R-:W-:-:S04]  /*0cc0*/  IMAD.HI.U32 R23, R9, R32, RZ ;  /* 0x0000002009177227 */ /* 0x000fc800078e00ff */
[--C-:B------:R-:W-:Y:S02]  /*0cd0*/  @!P6 IMAD.IADD R22, R22, 0x1, -R5.reuse ;  /* 0x000000011616e824 */ /* 0x100fe400078e0a05 */
[----:B------:R-:W-:Y:S02]  /*0ce0*/  @!P2 IMAD.IADD R24, R24, 0x1, -R5 ;  /* 0x000000011818a824 */ /* 0x000fe400078e0a05 */
[----:B------:R-:W-:Y:S01]  /*0cf0*/  IMAD.MOV.U32 R10, RZ, RZ, RZ ;  /* 0x000000ffff0a7224 */ /* 0x000fe200078e00ff */
[----:B------:R-:W-:Y:S01]  /*0d00*/  ISETP.GT.U32.AND P6, PT, R5, R22, PT ;  /* 0x000000160500720c */ /* 0x000fe20003fc4070 */
[----:B------:R-:W-:Y:S01]  /*0d10*/  IMAD R33, R33, R12, RZ ;  /* 0x0000000c21217224 */ /* 0x000fe200078e02ff */
[----:B------:R-:W-:Y:S01]  /*0d20*/  ISETP.GT.U32.AND P2, PT, R5, R24, PT ;  /* 0x000000180500720c */ /* 0x000fe20003f44070 */
[----:B------:R-:W-:Y:S02]  /*0d30*/  IMAD.MOV R3, RZ, RZ, -R3 ;  /* 0x000000ffff037224 */ /* 0x000fe400078e0a03 */
[----:B------:R-:W-:-:S04]  /*0d40*/  IMAD.HI.U32 R28, R9, R36, RZ ;  /* 0x00000024091c7227 */ /* 0x000fc800078e00ff */
[----:B------:R-:W-:Y:S02]  /*0d50*/  IMAD.MOV R31, RZ, RZ, -R23 ;  /* 0x000000ffff1f7224 */ /* 0x000fe400078e0a17 */
[----:B------:R-:W-:Y:S01]  /*0d60*/  IMAD.HI.U32 R23, R11, R33, R10 ;  /* 0x000000210b177227 */ /* 0x000fe200078e000a */
[----:B------:R-:W-:Y:S02]  /*0d70*/  LOP3.LUT R33, R35, 0x6, RZ, 0xfc, !PT ;  /* 0x0000000623217812 */ /* 0x000fe400078efcff */
[----:B------:R-:W-:Y:S01]  /*0d80*/  IABS R11, R4 ;  /* 0x00000004000b7213 */ /* 0x000fe20000000000 */
[----:B------:R-:W-:Y:S01]  /*0d90*/  @!P6 IMAD.IADD R22, R22, 0x1, -R5 ;  /* 0x000000011616e824 */ /* 0x000fe200078e0a05 */
[C---:B------:R-:W-:Y:S01]  /*0da0*/  ISETP.GT.U32.AND P6, PT, R5.reuse, R26, PT ;  /* 0x0000001a0500720c */ /* 0x040fe20003fc4070 */
[----:B------:R-:W-:Y:S02]  /*0db0*/  IMAD R10, R5, R3, R30 ;  /* 0x00000003050a7224 */ /* 0x000fe400078e021e */
[----:B------:R-:W-:-:S02]  /*0dc0*/  IMAD.MOV R3, RZ, RZ, -R28 ;  /* 0x000000ffff037224 */ /* 0x000fc400078e0a1c */
[----:B------:R-:W-:Y:S02]  /*0dd0*/  IMAD R28, R5, R31, R32 ;  /* 0x0000001f051c7224 */ /* 0x000fe400078e0220 */
[----:B------:R-:W-:-:S04]  /*0de0*/  IMAD.HI.U32 R27, R9, R34, RZ ;  /* 0x00000022091b7227 */ /* 0x000fc800078e00ff */
[----:B------:R-:W-:Y:S02]  /*0df0*/  IMAD.MOV R27, RZ, RZ, -R27 ;  /* 0x000000ffff1b7224 */ /* 0x000fe400078e0a1b */
[--C-:B------:R-:W-:Y:S01]  /*0e00*/  @!P6 IMAD.IADD R26, R26, 0x1, -R5.reuse ;  /* 0x000000011a1ae824 */ /* 0x100fe200078e0a05 */
[C---:B------:R-:W-:Y:S01]  /*0e10*/  ISETP.GT.U32.AND P6, PT, R5.reuse, R28, PT ;  /* 0x0000001c0500720c */ /* 0x040fe20003fc4070 */
[----:B------:R-:W-:Y:S01]  /*0e20*/  @!P2 IMAD.IADD R24, R24, 0x1, -R5 ;  /* 0x000000011818a824 */ /* 0x000fe200078e0a05 */
[C---:B------:R-:W-:Y:S01]  /*0e30*/  ISETP.GT.U32.AND P2, PT, R5.reuse, R10, PT ;  /* 0x0000000a0500720c */ /* 0x040fe20003f44070 */
[C---:B------:R-:W-:Y:S01]  /*0e40*/  IMAD R30, R5.reuse, R27, R34 ;  /* 0x0000001b051e7224 */ /* 0x040fe200078e0222 */
[----:B------:R-:W-:Y:S01]  /*0e50*/  IABS R34, R33 ;  /* 0x0000002100227213 */ /* 0x000fe20000000000 */
[C---:B------:R-:W-:Y:S01]  /*0e60*/  IMAD R32, R5.reuse, R3, R36 ;  /* 0x0000000305207224 */ /* 0x040fe200078e0224 */
[----:B------:R-:W-:Y:S01]  /*0e70*/  IABS R36, R37 ;  /* 0x0000002500247213 */ /* 0x000fe20000000000 */
[----:B------:R-:W-:Y:S01]  /*0e80*/  @!P3 IMAD.MOV R14, RZ, RZ, -R14 ;  /* 0x000000ffff0eb224 */ /* 0x000fe200078e0a0e */
[----:B------:R-:W-:Y:S01]  /*0e90*/  ISETP.GT.U32.AND P3, PT, R5, R26, PT ;  /* 0x0000001a0500720c */ /* 0x000fe20003f64070 */
[----:B------:R-:W-:-:S04]  /*0ea0*/  IMAD.HI.U32 R3, R9, R34, RZ ;  /* 0x0000002209037227 */ /* 0x000fc800078e00ff */
[--C-:B------:R-:W-:Y:S01]  /*0eb0*/  @!P6 IMAD.IADD R28, R28, 0x1, -R5.reuse ;  /* 0x000000011c1ce824 */ /* 0x100fe200078e0a05 */
[----:B------:R-:W-:Y:S01]  /*0ec0*/  ISETP.GT.U32.AND P6, PT, R5, R30, PT ;  /* 0x0000001e0500720c */ /* 0x000fe20003fc4070 */
[----:B------:R-:W-:Y:S01]  /*0ed0*/  @!P2 IMAD.IADD R10, R10, 0x1, -R5 ;  /* 0x000000010a0aa824 */ /* 0x000fe200078e0a05 */
[----:B------:R-:W-:Y:S01]  /*0ee0*/  ISETP.GE.AND P2, PT, R35, RZ, PT ;  /* 0x000000ff2300720c */ /* 0x000fe20003f46270 */
[----:B------:R-:W-:Y:S02]  /*0ef0*/  @!P4 IMAD.MOV R16, RZ, RZ, -R16 ;  /* 0x000000ffff10c224 */ /* 0x000fe400078e0a10 */
[----:B------:R-:W-:Y:S01]  /*0f00*/  @!P5 IMAD.MOV R18, RZ, RZ, -R18 ;  /* 0x000000ffff12d224 */ /* 0x000fe200078e0a12 */
[C---:B------:R-:W-:Y:S01]  /*0f10*/  ISETP.GT.U32.AND P4, PT, R5.reuse, R10, PT ;  /* 0x0000000a0500720c */ /* 0x040fe20003f84070 */
[----:B------:R-:W-:Y:S01]  /*0f20*/  IMAD.MOV.U32 R35, RZ, RZ, R11 ;  /* 0x000000ffff237224 */ /* 0x000fe200078e000b */
[----:B------:R-:W-:Y:S01]  /*0f30*/  ISETP.GT.U32.AND P5, PT, R5, R28, PT ;  /* 0x0000001c0500720c */ /* 0x000fe20003fa4070 */
[----:B------:R-:W-:-:S02]  /*0f40*/  IMAD.MOV R27, RZ, RZ, -R3 ;  /* 0x000000ffff1b7224 */ /* 0x000fc400078e0a03 */
[----:B------:R-:W-:-:S04]  /*0f50*/  IMAD.HI.U32 R3, R9, R36, RZ ;  /* 0x0000002409037227 */ /* 0x000fc800078e00ff */
[----:B------:R-:W-:-:S04]  /*0f60*/  IMAD.HI.U32 R11, R9, R38, RZ ;  /* 0x00000026090b7227 */ /* 0x000fc800078e00ff */
[----:B------:R-:W-:Y:S01]  /*0f70*/  @!P6 IMAD.IADD R30, R30, 0x1, -R5 ;  /* 0x000000011e1ee824 */ /* 0x000fe200078e0a05 */
[C---:B------:R-:W-:Y:S01]  /*0f80*/  ISETP.GT.U32.AND P6, PT, R5.reuse, R32, PT ;  /* 0x000000200500720c */ /* 0x040fe20003fc4070 */
[----:B------:R-:W-:Y:S02]  /*0f90*/  IMAD.MOV R3, RZ, RZ, -R3 ;  /* 0x000000ffff037224 */ /* 0x000fe400078e0a03 */
[----:B------:R-:W-:Y:S02]  /*0fa0*/  IMAD.MOV R11, RZ, RZ, -R11 ;  /* 0x000000ffff0b7224 */ /* 0x000fe400078e0a0b */
[----:B------:R-:W-:Y:S01]  /*0fb0*/  @!P0 IMAD.MOV R20, RZ, RZ, -R20 ;  /* 0x000000ffff148224 */ /* 0x000fe200078e0a14 */
[----:B------:R-:W-:Y:S01]  /*0fc0*/  ISETP.GT.U32.AND P0, PT, R5, R30, PT ;  /* 0x0000001e0500720c */ /* 0x000fe20003f04070 */
[----:B------:R-:W-:-:S04]  /*0fd0*/  IMAD.HI.U32 R9, R9, R40, RZ ;  /* 0x0000002809097227 */ /* 0x000fc800078e00ff */
[C---:B------:R-:W-:Y:S01]  /*0fe0*/  IMAD R34, R5.reuse, R27, R34 ;  /* 0x0000001b05227224 */ /* 0x040fe200078e0222 */
[----:B------:R-:W-:Y:S01]  /*0ff0*/  LOP3.LUT R27, R0, 0x7, RZ, 0xc0, !PT ;  /* 0x00000007001b7812 */ /* 0x000fe200078ec0ff */
[C---:B------:R-:W-:Y:S02]  /*1000*/  IMAD R36, R5.reuse, R3, R36 ;  /* 0x0000000305247224 */ /* 0x040fe400078e0224 */
[C---:B------:R-:W-:Y:S02]  /*1010*/  IMAD R38, R5.reuse, R11, R38 ;  /* 0x0000000b05267224 */ /* 0x040fe400078e0226 */
[----:B------:R-:W-:Y:S02]  /*1020*/  IMAD.MOV R9, RZ, RZ, -R9 ;  /* 0x000000ffff097224 */ /* 0x000fe400078e0a09 */
[--C-:B------:R-:W-:Y:S01]  /*1030*/  @!P3 IMAD.IADD R26, R26, 0x1, -R5.reuse ;  /* 0x000000011a1ab824 */ /* 0x100fe200078e0a05 */
[C---:B------:R-:W-:Y:S01]  /*1040*/  ISETP.GT.U32.AND P3, PT, R5.reuse, R34, PT ;  /* 0x000000220500720c */ /* 0x040fe20003f64070 */
[--C-:B------:R-:W-:Y:S01]  /*1050*/  @!P4 IMAD.IADD R10, R10, 0x1, -R5.reuse ;  /* 0x000000010a0ac824 */ /* 0x100fe200078e0a05 */
[C---:B------:R-:W-:Y:S01]  /*1060*/  ISETP.GT.U32.AND P4, PT, R5.reuse, R36, PT ;  /* 0x000000240500720c */ /* 0x040fe20003f84070 */
[--C-:B------:R-:W-:Y:S01]  /*1070*/  @!P5 IMAD.IADD R28, R28, 0x1, -R5.reuse ;  /* 0x000000011c1cd824 */ /* 0x100fe200078e0a05 */
[C---:B------:R-:W-:Y:S01]  /*1080*/  ISETP.GT.U32.AND P5, PT, R5.reuse, R38, PT ;  /* 0x000000260500720c */ /* 0x040fe20003fa4070 */
[----:B------:R-:W-:Y:S01]  /*1090*/  IMAD R40, R5, R9, R40 ;  /* 0x0000000905287224 */ /* 0x000fe200078e0228 */
[----:B------:R-:W-:Y:S01]  /*10a0*/  SHF.R.S32.HI R9, RZ, 0x6, R0 ;  /* 0x00000006ff097819 */ /* 0x000fe20000011400 */
[----:B------:R-:W-:-:S02]  /*10b0*/  @!P6 IMAD.IADD R32, R32, 0x1, -R5 ;  /* 0x000000012020e824 */ /* 0x000fc400078e0a05 */
[--C-:B------:R-:W-:Y:S01]  /*10c0*/  @!P0 IMAD.IADD R30, R30, 0x1, -R5.reuse ;  /* 0x000000011e1e8824 */ /* 0x100fe200078e0a05 */
[----:B------:R-:W-:Y:S01]  /*10d0*/  ISETP.GT.U32.AND P0, PT, R5, R40, PT ;  /* 0x000000280500720c */ /* 0x000fe20003f04070 */
[----:B------:R-:W-:Y:S01]  /*10e0*/  IMAD.HI.U32 R23, R23, R35, RZ ;  /* 0x0000002317177227 */ /* 0x000fe200078e00ff */
[----:B------:R-:W-:Y:S02]  /*10f0*/  ISETP.GT.U32.AND P6, PT, R5, R32, PT ;  /* 0x000000200500720c */ /* 0x000fe40003fc4070 */
[----:B------:R-:W-:Y:S01]  /*1100*/  SGXT R9, R9, 0x1 ;  /* 0x000000010909781a */ /* 0x000fe20000000200 */
[--C-:B------:R-:W-:Y:S01]  /*1110*/  @!P3 IMAD.IADD R34, R34, 0x1, -R5.reuse ;  /* 0x000000012222b824 */ /* 0x100fe200078e0a05 */
[----:B------:R-:W-:Y:S01]  /*1120*/  ISETP.GE.AND P3, PT, R15, RZ, PT ;  /* 0x000000ff0f00720c */ /* 0x000fe20003f66270 */
[--C-:B------:R-:W-:Y:S01]  /*1130*/  @!P4 IMAD.IADD R36, R36, 0x1, -R5.reuse ;  /* 0x000000012424c824 */ /* 0x100fe200078e0a05 */
[----:B------:R-:W-:Y:S01]  /*1140*/  ISETP.GE.AND P4, PT, R17, RZ, PT ;  /* 0x000000ff1100720c */ /* 0x000fe20003f86270 */
[----:B------:R-:W-:Y:S01]  /*1150*/  @!P5 IMAD.IADD R38, R38, 0x1, -R5 ;  /* 0x000000012626d824 */ /* 0x000fe200078e0a05 */
[----:B------:R-:W-:Y:S01]  /*1160*/  ISETP.GE.AND P5, PT, R19, RZ, PT ;  /* 0x000000ff1300720c */ /* 0x000fe20003fa6270 */
[----:B------:R-:W-:Y:S01]  /*1170*/  IMAD.MOV R23, RZ, RZ, -R23 ;  /* 0x000000ffff177224 */ /* 0x000fe200078e0a17 */
[----:B------:R-:W-:Y:S01]  /*1180*/  LOP3.LUT R42, R9, 0x90, RZ, 0xc0, !PT ;  /* 0x00000090092a7812 */ /* 0x000fe200078ec0ff */
[----:B------:R-:W-:Y:S01]  /*1190*/  @!P0 IMAD.IADD R40, R40, 0x1, -R5 ;  /* 0x0000000128288824 */ /* 0x000fe200078e0a05 */
[----:B------:R-:W-:Y:S01]  /*11a0*/  ISETP.GE.AND P0, PT, R21, RZ, PT ;  /* 0x000000ff1500720c */ /* 0x000fe20003f06270 */
[----:B------:R-:W-:Y:S01]  /*11b0*/  IMAD R35, R12, R23, R35 ;  /* 0x000000170c237224 */ /* 0x000fe200078e0223 */
[----:B------:R-:W-:Y:S01]  /*11c0*/  SHF.R.S32.HI R23, RZ, 0x2, R0 ;  /* 0x00000002ff177819 */ /* 0x000fe20000011400 */
[----:B------:R-:W-:-:S02]  /*11d0*/  @!P6 IMAD.IADD R32, R32, 0x1, -R5 ;  /* 0x000000012020e824 */ /* 0x000fc400078e0a05 */
[----:B------:R-:W-:Y:S01]  /*11e0*/  IMAD.MOV.U32 R15, RZ, RZ, R22 ;  /* 0x000000ffff0f7224 */ /* 0x000fe200078e0016 */
[----:B------:R-:W-:Y:S01]  /*11f0*/  ISETP.GT.U32.AND P6, PT, R12, R35, PT ;  /* 0x000000230c00720c */ /* 0x000fe20003fc4070 */
[----:B------:R-:W-:Y:S01]  /*1200*/  IMAD.MOV.U32 R17, RZ, RZ, R24 ;  /* 0x000000ffff117224 */ /* 0x000fe200078e0018 */
[----:B------:R-:W-:Y:S01]  /*1210*/  SGXT R23, R23, 0x1 ;  /* 0x000000011717781a */ /* 0x000fe20000000200 */
[----:B------:R-:W-:Y:S02]  /*1220*/  IMAD.MOV.U32 R19, RZ, RZ, R26 ;  /* 0x000000ffff137224 */ /* 0x000fe400078e001a */
[----:B------:R-:W-:Y:S01]  /*1230*/  IMAD.MOV.U32 R21, RZ, RZ, R10 ;  /* 0x000000ffff157224 */ /* 0x000fe200078e000a */
[----:B------:R-:W-:Y:S01]  /*1240*/  LOP3.LUT R44, R23, 0x90, RZ, 0xc0, !PT ;  /* 0x00000090172c7812 */ /* 0x000fe200078ec0ff */
[----:B------:R-:W-:Y:S01]  /*1250*/  @!P1 IMAD.MOV R15, RZ, RZ, -R15 ;  /* 0x000000ffff0f9224 */ /* 0x000fe200078e0a0f */
[C---:B------:R-:W-:Y:S01]  /*1260*/  ISETP.GT.U32.AND P1, PT, R5.reuse, R34, PT ;  /* 0x000000220500720c */ /* 0x040fe20003f24070 */
[----:B------:R-:W-:Y:S01]  /*1270*/  @!P3 IMAD.MOV R17, RZ, RZ, -R17 ;  /* 0x000000ffff11b224 */ /* 0x000fe200078e0a11 */
[C---:B------:R-:W-:Y:S01]  /*1280*/  ISETP.GT.U32.AND P3, PT, R5.reuse, R36, PT ;  /* 0x000000240500720c */ /* 0x040fe20003f64070 */
[----:B------:R-:W-:Y:S01]  /*1290*/  @!P4 IMAD.MOV R19, RZ, RZ, -R19 ;  /* 0x000000ffff13c224 */ /* 0x000fe200078e0a13 */
[C---:B------:R-:W-:Y:S01]  /*12a0*/  ISETP.GT.U32.AND P4, PT, R5.reuse, R38, PT ;  /* 0x000000260500720c */ /* 0x040fe20003f84070 */
[----:B------:R-:W-:Y:S01]  /*12b0*/  @!P5 IMAD.MOV R21, RZ, RZ, -R21 ;  /* 0x000000ffff15d224 */ /* 0x000fe200078e0a15 */
[----:B------:R-:W-:Y:S01]  /*12c0*/  ISETP.GT.U32.AND P5, PT, R5, R40, PT ;  /* 0x000000280500720c */ /* 0x000fe20003fa4070 */
[----:B------:R-:W-:-:S02]  /*12d0*/  IMAD.SHL.U32 R31, R0, 0x40, RZ ;  /* 0x00000040001f7824 */ /* 0x000fc400078e00ff */
[----:B------:R-:W-:Y:S01]  /*12e0*/  @!P6 IMAD.IADD R35, R35, 0x1, -R12 ;  /* 0x000000012323e824 */ /* 0x000fe200078e0a0c */
[----:B------:R-:W-:Y:S01]  /*12f0*/  ISETP.GE.AND P6, PT, R25, RZ, PT ;  /* 0x000000ff1900720c */ /* 0x000fe20003fc6270 */
[----:B------:R-:W-:Y:S01]  /*1300*/  IMAD.SHL.U32 R11, R0, 0x2, RZ ;  /* 0x00000002000b7824 */ /* 0x000fe200078e00ff */
[----:B------:R-:W-:Y:S01]  /*1310*/  LOP3.LUT R46, R31, 0x1800, RZ, 0xc0, !PT ;  /* 0x000018001f2e7812 */ /* 0x000fe200078ec0ff */
[----:B------:R-:W-:Y:S02]  /*1320*/  IMAD.MOV.U32 R31, RZ, RZ, R28 ;  /* 0x000000ffff1f7224 */ /* 0x000fe400078e001c */
[----:B------:R-:W-:Y:S01]  /*1330*/  @!P1 IMAD.IADD R34, R34, 0x1, -R5 ;  /* 0x0000000122229824 */ /* 0x000fe200078e0a05 */
[----:B------:R-:W-:Y:S01]  /*1340*/  ISETP.GE.AND P1, PT, R29, RZ, PT ;  /* 0x000000ff1d00720c */ /* 0x000fe20003f26270 */
[----:B------:R-:W-:Y:S01]  /*1350*/  @!P0 IMAD.MOV R31, RZ, RZ, -R31 ;  /* 0x000000ffff1f8224 */ /* 0x000fe200078e0a1f */
[----:B------:R-:W-:Y:S01]  /*1360*/  ISETP.GT.U32.AND P0, PT, R12, R35, PT ;  /* 0x000000230c00720c */ /* 0x000fe20003f04070 */
[--C-:B------:R-:W-:Y:S01]  /*1370*/  @!P3 IMAD.IADD R36, R36, 0x1, -R5.reuse ;  /* 0x000000012424b824 */ /* 0x100fe200078e0a05 */
[----:B------:R-:W-:Y:S01]  /*1380*/  ISETP.GE.AND P3, PT, R33, RZ, PT ;  /* 0x000000ff2100720c */ /* 0x000fe20003f66270 */
[--C-:B------:R-:W-:Y:S01]  /*1390*/  @!P4 IMAD.IADD R38, R38, 0x1, -R5.reuse ;  /* 0x000000012626c824 */ /* 0x100fe200078e0a05 */
[----:B------:R-:W-:Y:S01]  /*13a0*/  ISETP.GE.AND P4, PT, R37, RZ, PT ;  /* 0x000000ff2500720c */ /* 0x000fe20003f86270 */
[----:B------:R-:W-:Y:S01]  /*13b0*/  @!P5 IMAD.IADD R40, R40, 0x1, -R5 ;  /* 0x000000012828d824 */ /* 0x000fe200078e0a05 */
[----:B------:R-:W-:Y:S01]  /*13c0*/  ISETP.GE.AND P5, PT, R39, RZ, PT ;  /* 0x000000ff2700720c */ /* 0x000fe20003fa6270 */
[----:B------:R-:W-:Y:S01]  /*13d0*/  IMAD R46, R27, 0x10, R46 ;  /* 0x000000101b2e7824 */ /* 0x000fe200078e022e */
[----:B------:R-:W-:Y:S01]  /*13e0*/  LOP3.LUT R9, R42, 0x17e, R11, 0x78, !PT ;  /* 0x0000017e2a097812 */ /* 0x000fe200078e780b */
[----:B------:R-:W-:-:S02]  /*13f0*/  IMAD.MOV.U32 R5, RZ, RZ, R30 ;  /* 0x000000ffff057224 */ /* 0x000fc400078e001e */
[----:B------:R-:W-:Y:S01]  /*1400*/  IMAD.MOV.U32 R33, RZ, RZ, R32 ;  /* 0x000000ffff217224 */ /* 0x000fe200078e0020 */
[----:B------:R-:W-:Y:S01]  /*1410*/  LOP3.LUT R46, R46, 0x30, R11, 0x78, !PT ;  /* 0x000000302e2e7812 */ /* 0x000fe200078e780b */
[----:B------:R-:W-:Y:S01]  /*1420*/  @!P0 IMAD.IADD R35, R35, 0x1, -R12 ;  /* 0x0000000123238824 */ /* 0x000fe200078e0a0c */
[----:B------:R-:W-:Y:S01]  /*1430*/  ISETP.NE.AND P0, PT, RZ, c[0x0][0x17c], PT ;  /* 0x00005f00ff007a0c */ /* 0x000fe20003f05270 */
[----:B------:R-:W-:Y:S01]  /*1440*/  @!P6 IMAD.MOV R5, RZ, RZ, -R5 ;  /* 0x000000ffff05e224 */ /* 0x000fe200078e0a05 */
[----:B------:R-:W-:Y:S01]  /*1450*/  LOP3.LUT R12, RZ, c[0x0][0x17c], RZ, 0x33, !PT ;  /* 0x00005f00ff0c7a12 */ /* 0x000fe200078e33ff */
[----:B------:R-:W-:Y:S01]  /*1460*/  @!P1 IMAD.MOV R33, RZ, RZ, -R33 ;  /* 0x000000ffff219224 */ /* 0x000fe200078e0a21 */
[----:B------:R-:W-:Y:S01]  /*1470*/  ISETP.GE.AND P1, PT, R4, RZ, PT ;  /* 0x000000ff0400720c */ /* 0x000fe20003f26270 */
[----:B------:R-:W-:Y:S01]  /*1480*/  @!P3 IMAD.MOV R34, RZ, RZ, -R34 ;  /* 0x000000ffff22b224 */ /* 0x000fe200078e0a22 */
[C---:B------:R-:W-:Y:S01]  /*1490*/  SEL R22, R12.reuse, R13, !P0 ;  /* 0x0000000d0c167207 */ /* 0x040fe20004000000 */
[----:B------:R-:W-:Y:S01]  /*14a0*/  @!P4 IMAD.MOV R36, RZ, RZ, -R36 ;  /* 0x000000ffff24c224 */ /* 0x000fe200078e0a24 */
[C---:B------:R-:W-:Y:S01]  /*14b0*/  SEL R23, R12.reuse, R14, !P0 ;  /* 0x0000000e0c177207 */ /* 0x040fe20004000000 */
[----:B------:R-:W-:Y:S01]  /*14c0*/  @!P5 IMAD.MOV R38, RZ, RZ, -R38 ;  /* 0x000000ffff26d224 */ /* 0x000fe200078e0a26 */
[C---:B------:R-:W-:Y:S01]  /*14d0*/  SEL R24, R12.reuse, R16, !P0 ;  /* 0x000000100c187207 */ /* 0x040fe20004000000 */
[----:B------:R-:W-:Y:S01]  /*14e0*/  @!P2 IMAD.MOV R40, RZ, RZ, -R40 ;  /* 0x000000ffff28a224 */ /* 0x000fe200078e0a28 */
[C---:B------:R-:W-:Y:S01]  /*14f0*/  SEL R25, R12.reuse, R18, !P0 ;  /* 0x000000120c197207 */ /* 0x040fe20004000000 */
[----:B------:R-:W-:Y:S01]  /*1500*/  IMAD R10, R27, 0x100, R46 ;  /* 0x000001001b0a7824 */ /* 0x000fe200078e022e */
[----:B------:R-:W-:Y:S01]  /*1510*/  SEL R26, R12, R20, !P0 ;  /* 0x000000140c1a7207 */ /* 0x000fe20004000000 */
[----:B------:R-:W-:Y:S01]  /*1520*/  IMAD.SHL.U32 R3, R0, 0x20, RZ ;  /* 0x0000002000037824 */ /* 0x000fe200078e00ff */
[C---:B------:R-:W-:Y:S01]  /*1530*/  SEL R27, R12.reuse, R15, !P0 ;  /* 0x0000000f0c1b7207 */ /* 0x040fe20004000000 */
[----:B------:R-:W-:Y:S01]  /*1540*/  @!P1 IMAD.MOV R35, RZ, RZ, -R35 ;  /* 0x000000ffff239224 */ /* 0x000fe200078e0a23 */
[----:B------:R-:W-:Y:S01]  /*1550*/  SEL R28, R12, R17, !P0 ;  /* 0x000000110c1c7207 */ /* 0x000fe20004000000 */
[----:B------:R-:W-:Y:S01]  /*1560*/  IMAD R22, R22, c[0x0][0x190], RZ ;  /* 0x0000640016167a24 */ /* 0x000fe200078e02ff */
[C---:B------:R-:W-:Y:S01]  /*1570*/  SEL R29, R12.reuse, R19, !P0 ;  /* 0x000000130c1d7207 */ /* 0x040fe20004000000 */
[----:B------:R-:W-:Y:S01]  /*1580*/  IMAD R23, R23, c[0x0][0x190], RZ ;  /* 0x0000640017177a24 */ /* 0x000fe200078e02ff */
[C---:B------:R-:W-:Y:S01]  /*1590*/  SEL R30, R12.reuse, R21, !P0 ;  /* 0x000000150c1e7207 */ /* 0x040fe20004000000 */
[----:B------:R-:W-:Y:S01]  /*15a0*/  IMAD R25, R25, c[0x0][0x190], RZ ;  /* 0x0000640019197a24 */ /* 0x000fe200078e02ff */
[----:B------:R-:W-:Y:S01]  /*15b0*/  SEL R31, R12, R31, !P0 ;  /* 0x0000001f0c1f7207 */ /* 0x000fe20004000000 */
[----:B------:R-:W-:Y:S01]  /*15c0*/  IMAD R24, R24, c[0x0][0x190], RZ ;  /* 0x0000640018187a24 */ /* 0x000fe200078e02ff */
[----:B------:R-:W-:Y:S01]  /*15d0*/  SEL R32, R12, R5, !P0 ;  /* 0x000000050c207207 */ /* 0x000fe20004000000 */
[----:B------:R-:W-:Y:S01]  /*15e0*/  IMAD R26, R26, c[0x0][0x190], RZ ;  /* 0x000064001a1a7a24 */ /* 0x000fe200078e02ff */
[C---:B------:R-:W-:Y:S01]  /*15f0*/  SEL R33, R12.reuse, R33, !P0 ;  /* 0x000000210c217207 */ /* 0x040fe20004000000 */
[----:B------:R-:W-:Y:S01]  /*1600*/  IMAD R27, R27, c[0x0][0x190], RZ ;  /* 0x000064001b1b7a24 */ /* 0x000fe200078e02ff */
[----:B------:R-:W-:Y:S01]  /*1610*/  SEL R34, R12, R34, !P0 ;  /* 0x000000220c227207 */ /* 0x000fe20004000000 */
[----:B------:R-:W-:Y:S01]  /*1620*/  IMAD R28, R28, c[0x0][0x190], RZ ;  /* 0x000064001c1c7a24 */ /* 0x000fe200078e02ff */
[C---:B------:R-:W-:Y:S01]  /*1630*/  SEL R36, R12.reuse, R36, !P0 ;  /* 0x000000240c247207 */ /* 0x040fe20004000000 */
[----:B------:R-:W-:Y:S01]  /*1640*/  IMAD R29, R29, c[0x0][0x190], RZ ;  /* 0x000064001d1d7a24 */ /* 0x000fe200078e02ff */
[----:B------:R-:W-:Y:S01]  /*1650*/  SEL R38, R12, R38, !P0 ;  /* 0x000000260c267207 */ /* 0x000fe20004000000 */
[----:B------:R-:W-:Y:S01]  /*1660*/  IMAD R71, R30, c[0x0][0x190], RZ ;  /* 0x000064001e477a24 */ /* 0x000fe200078e02ff */
[----:B------:R-:W-:Y:S01]  /*1670*/  SEL R40, R12, R40, !P0 ;  /* 0x000000280c287207 */ /* 0x000fe20004000000 */
[----:B------:R-:W-:Y:S01]  /*1680*/  IMAD R32, R32, c[0x0][0x190], RZ ;  /* 0x0000640020207a24 */ /* 0x000fe200078e02ff */
[----:B------:R-:W-:Y:S01]  /*1690*/  ISETP.NE.AND P0, PT, RZ, c[0x0][0x178], PT ;  /* 0x00005e00ff007a0c */ /* 0x000fe20003f05270 */
[----:B------:R-:W-:Y:S01]  /*16a0*/  IMAD R69, R31, c[0x0][0x190], RZ ;  /* 0x000064001f457a24 */ /* 0x000fe200078e02ff */
[----:B------:R-:W-:Y:S01]  /*16b0*/  LOP3.LUT R44, R44, 0x60, R3, 0xf8, !PT ;  /* 0x000000602c2c7812 */ /* 0x000fe200078ef803 */
[----:B------:R-:W-:Y:S01]  /*16c0*/  IMAD R33, R33, c[0x0][0x190], RZ ;  /* 0x0000640021217a24 */ /* 0x000fe200078e02ff */
[----:B------:R-:W-:Y:S01]  /*16d0*/  LEA R88, P3, R22, c[0x0][0x168], 0x1 ;  /* 0x00005a0016587a11 */ /* 0x000fe200078608ff */
[----:B------:R-:W-:Y:S01]  /*16e0*/  IMAD R45, R34, c[0x0][0x190], RZ ;  /* 0x00006400222d7a24 */ /* 0x000fe200078e02ff */
[----:B------:R-:W-:Y:S01]  /*16f0*/  LOP3.LUT R44, R44, 0x10, R11, 0x78, !PT ;  /* 0x000000102c2c7812 */ /* 0x000fe200078e780b */
[----:B------:R-:W-:Y:S01]  /*1700*/  IMAD.SHL.U32 R11, R0, 0x10, RZ ;  /* 0x00000010000b7824 */ /* 0x000fe200078e00ff */
[----:B------:R-:W-:Y:S01]  /*1710*/  LEA R86, P4, R23, c[0x0][0x168], 0x1 ;  /* 0x00005a0017567a11 */ /* 0x000fe200078808ff */
[----:B------:R-:W-:Y:S01]  /*1720*/  IMAD R38, R38, c[0x0][0x190], RZ ;  /* 0x0000640026267a24 */ /* 0x000fe200078e02ff */
[----:B------:R-:W-:Y:S01]  /*1730*/  LEA R80, P6, R25, c[0x0][0x168], 0x1 ;  /* 0x00005a0019507a11 */ /* 0x000fe200078c08ff */
[----:B------:R-:W-:Y:S01]  /*1740*/  IMAD R40, R40, c[0x0][0x190], RZ ;  /* 0x0000640028287a24 */ /* 0x000fe200078e02ff */
[----:B------:R-:W-:Y:S01]  /*1750*/  LOP3.LUT R11, R11, 0x100, RZ, 0xc0, !PT ;  /* 0x000001000b0b7812 */ /* 0x000fe200078ec0ff */
[----:B------:R-:W-:Y:S01]  /*1760*/  IMAD.MOV.U32 R20, RZ, RZ, c[0x0][0x18c] ;  /* 0x00006300ff147624 */ /* 0x000fe200078e00ff */
[----:B------:R-:W-:Y:S01]  /*1770*/  @!P0 LOP3.LUT R35, RZ, c[0x0][0x178], RZ, 0x33, !PT ;  /* 0x00005e00ff238a12 */ /* 0x000fe200078e33ff */
[----:B------:R-:W-:Y:S01]  /*1780*/  IMAD.MOV.U32 R21, RZ, RZ, c[0x0][0x188] ;  /* 0x00006200ff157624 */ /* 0x000fe200078e00ff */
[----:B------:R-:W-:Y:S01]  /*1790*/  LEA.HI.X.SX32 R89, R22, c[0x0][0x16c], 0x1, P3 ;  /* 0x00005b0016597a11 */ /* 0x000fe200018f0eff */
[----:B------:R-:W-:Y:S01]  /*17a0*/  IMAD.IADD R11, R11, 0x1, R44 ;  /* 0x000000010b0b7824 */ /* 0x000fe200078e022c */
[----:B------:R-:W-:Y:S01]  /*17b0*/  LEA.HI.X.SX32 R87, R23, c[0x0][0x16c], 0x1, P4 ;  /* 0x00005b0017577a11 */ /* 0x000fe200020f0eff */
[----:B------:R-:W-:Y:S01]  /*17c0*/  IMAD R35, R35, c[0x0][0x184], RZ ;  /* 0x0000610023237a24 */ /* 0x000fe200078e02ff */
[----:B------:R-:W-:Y:S01]  /*17d0*/  LEA R82, P5, R24, c[0x0][0x168], 0x1 ;  /* 0x00005a0018527a11 */ /* 0x000fe200078a08ff */
[----:B------:R-:W-:Y:S01]  /*17e0*/  IMAD R44, R36, c[0x0][0x190], RZ ;  /* 0x00006400242c7a24 */ /* 0x000fe200078e02ff */
[----:B------:R-:W-:Y:S01]  /*17f0*/  LEA R78, P0, R26, c[0x0][0x168], 0x1 ;  /* 0x00005a001a4e7a11 */ /* 0x000fe200078008ff */
[----:B------:R-:W-:Y:S01]  /*1800*/  IMAD R19, R2, c[0x0][0x188], RZ ;  /* 0x0000620002137a24 */ /* 0x000fe200078e02ff */
[----:B------:R-:W-:Y:S01]  /*1810*/  LEA R84, P2, R35, c[0x0][0x160], 0x1 ;  /* 0x0000580023547a11 */ /* 0x000fe200078408ff */
[----:B------:R-:W-:Y:S01]  /*1820*/  IMAD.SHL.U32 R20, R20, 0x80, RZ ;  /* 0x0000008014147824 */ /* 0x000fe200078e00ff */
[----:B------:R-:W-:Y:S01]  /*1830*/  LEA R76, P1, R27, c[0x0][0x168], 0x1 ;  /* 0x00005a001b4c7a11 */ /* 0x000fe200078208ff */
[----:B------:R-:W-:Y:S01]  /*1840*/  IMAD.SHL.U32 R21, R21, 0x80, RZ ;  /* 0x0000008015157824 */ /* 0x000fe200078e00ff */
[----:B------:R-:W-:Y:S01]  /*1850*/  LEA.HI.X.SX32 R85, R35, c[0x0][0x164], 0x1, P2 ;  /* 0x0000590023557a11 */ /* 0x000fe200010f0eff */
[----:B------:R-:W-:Y:S01]  /*1860*/  IMAD R53, R6, c[0x0][0x18c], RZ ;  /* 0x0000630006357a24 */ /* 0x000fe200078e02ff */
[----:B------:R-:W-:-:S02]  /*1870*/  LEA R74, P2, R28, c[0x0][0x168], 0x1 ;  /* 0x00005a001c4a7a11 */ /* 0x000fc400078408ff */
[----:B------:R-:W-:Y:S02]  /*1880*/  LEA R72, P3, R29, c[0x0][0x168], 0x1 ;  /* 0x00005a001d487a11 */ /* 0x000fe400078608ff */
[----:B------:R-:W-:Y:S02]  /*1890*/  LEA R70, P4, R71, c[0x0][0x168], 0x1 ;  /* 0x00005a0047467a11 */ /* 0x000fe400078808ff */
[----:B------:R-:W-:Y:S02]  /*18a0*/  LEA.HI.X.SX32 R81, R25, c[0x0][0x16c], 0x1, P6 ;  /* 0x00005b0019517a11 */ /* 0x000fe400030f0eff */
[C---:B------:R-:W-:Y:S02]  /*18b0*/  LOP3.LUT R12, R2.reuse, 0x10, RZ, 0xfc, !PT ;  /* 0x00000010020c7812 */ /* 0x040fe400078efcff */
[----:B------:R-:W-:Y:S02]  /*18c0*/  LOP3.LUT R13, R2, 0x20, RZ, 0xfc, !PT ;  /* 0x00000020020d7812 */ /* 0x000fe400078efcff */
[----:B------:R-:W-:Y:S01]  /*18d0*/  LEA.HI R14, R0, 0x30, RZ, 0x1c ;  /* 0x00000030000e7811 */ /* 0x000fe200078fe0ff */
[----:B------:R-:W-:Y:S01]  /*18e0*/  IMAD R59, R12, c[0x0][0x188], RZ ;  /* 0x000062000c3b7a24 */ /* 0x000fe200078e02ff */
[C---:B------:R-:W-:Y:S01]  /*18f0*/  LOP3.LUT R15, R2.reuse, 0x40, RZ, 0xfc, !PT ;  /* 0x00000040020f7812 */ /* 0x040fe200078efcff */
[----:B------:R-:W-:Y:S01]  /*1900*/  IMAD R58, R13, c[0x0][0x188], RZ ;  /* 0x000062000d3a7a24 */ /* 0x000fe200078e02ff */
[----:B------:R-:W-:Y:S01]  /*1910*/  LOP3.LUT R16, R2, 0x50, RZ, 0xfc, !PT ;  /* 0x0000005002107812 */ /* 0x000fe200078efcff */
[----:B------:R-:W-:Y:S01]  /*1920*/  IMAD R54, R14, c[0x0][0x188], RZ ;  /* 0x000062000e367a24 */ /* 0x000fe200078e02ff */
[----:B------:R-:W-:Y:S01]  /*1930*/  LOP3.LUT R17, R2, 0x60, RZ, 0xfc, !PT ;  /* 0x0000006002117812 */ /* 0x000fe200078efcff */
[----:B------:R-:W-:Y:S01]  /*1940*/  IMAD R57, R15, c[0x0][0x188], RZ ;  /* 0x000062000f397a24 */ /* 0x000fe200078e02ff */
[----:B------:R-:W-:Y:S01]  /*1950*/  LEA.HI R18, R0, 0x70, RZ, 0x1c ;  /* 0x0000007000127811 */ /* 0x000fe200078fe0ff */
[----:B------:R-:W-:Y:S01]  /*1960*/  IMAD R56, R16, c[0x0][0x188], RZ ;  /* 0x0000620010387a24 */ /* 0x000fe200078e02ff */
[----:B------:R-:W-:Y:S01]  /*1970*/  LEA.HI.X.SX32 R83, R24, c[0x0][0x16c], 0x1, P5 ;  /* 0x00005b0018537a11 */ /* 0x000fe200028f0eff */
[----:B------:R-:W-:Y:S01]  /*1980*/  IMAD R55, R17, c[0x0][0x188], RZ ;  /* 0x0000620011377a24 */ /* 0x000fe200078e02ff */
[----:B------:R-:W-:Y:S01]  /*1990*/  LEA R66, P6, R32, c[0x0][0x168], 0x1 ;  /* 0x00005a0020427a11 */ /* 0x000fe200078c08ff */
[----:B------:R-:W-:Y:S01]  /*19a0*/  IMAD R52, R18, c[0x0][0x188], RZ ;  /* 0x0000620012347a24 */ /* 0x000fe200078e02ff */
[----:B------:R-:W-:-:S02]  /*19b0*/  LEA.HI.X.SX32 R79, R26, c[0x0][0x16c], 0x1, P0 ;  /* 0x00005b001a4f7a11 */ /* 0x000fc400000f0eff */
[----:B------:R-:W-:Y:S02]  /*19c0*/  LEA.HI.X.SX32 R77, R27, c[0x0][0x16c], 0x1, P1 ;  /* 0x00005b001b4d7a11 */ /* 0x000fe400008f0eff */
[----:B------:R-:W-:Y:S02]  /*19d0*/  LEA.HI.X.SX32 R75, R28, c[0x0][0x16c], 0x1, P2 ;  /* 0x00005b001c4b7a11 */ /* 0x000fe400010f0eff */
[----:B------:R-:W-:Y:S02]  /*19e0*/  LEA.HI.X.SX32 R73, R29, c[0x0][0x16c], 0x1, P3 ;  /* 0x00005b001d497a11 */ /* 0x000fe400018f0eff */
[----:B------:R-:W-:Y:S02]  /*19f0*/  LEA.HI.X.SX32 R71, R71, c[0x0][0x16c], 0x1, P4 ;  /* 0x00005b0047477a11 */ /* 0x000fe400020f0eff */
[----:B------:R-:W-:Y:S02]  /*1a00*/  LEA R68, P5, R69, c[0x0][0x168], 0x1 ;  /* 0x00005a0045447a11 */ /* 0x000fe400078a08ff */
[----:B------:R-:W-:-:S02]  /*1a10*/  LEA R34, P0, R33, c[0x0][0x168], 0x1 ;  /* 0x00005a0021227a11 */ /* 0x000fc400078008ff */
[----:B------:R-:W-:Y:S02]  /*1a20*/  LEA R30, P1, R45, c[0x0][0x168], 0x1 ;  /* 0x00005a002d1e7a11 */ /* 0x000fe400078208ff */
[----:B------:R-:W-:Y:S02]  /*1a30*/  LEA R43, P2, R44, c[0x0][0x168], 0x1 ;  /* 0x00005a002c2b7a11 */ /* 0x000fe400078408ff */
[----:B------:R-:W-:Y:S02]  /*1a40*/  LEA R36, P3, R38, c[0x0][0x168], 0x1 ;  /* 0x00005a0026247a11 */ /* 0x000fe400078608ff */
[----:B------:R-:W-:Y:S02]  /*1a50*/  LEA R31, P4, R40, c[0x0][0x168], 0x1 ;  /* 0x00005a00281f7a11 */ /* 0x000fe400078808ff */
[----:B------:R-:W-:Y:S02]  /*1a60*/  LEA.HI.X.SX32 R67, R32, c[0x0][0x16c], 0x1, P6 ;  /* 0x00005b0020437a11 */ /* 0x000fe400030f0eff */
[----:B------:R-:W-:-:S02]  /*1a70*/  LOP3.LUT R5, R3, 0x60, RZ, 0xc0, !PT ;  /* 0x0000006003057812 */ /* 0x000fc400078ec0ff */
[----:B------:R-:W-:Y:S02]  /*1a80*/  LOP3.LUT R63, R10, 0x40, RZ, 0x3c, !PT ;  /* 0x000000400a3f7812 */ /* 0x000fe400078e3cff */
[----:B------:R-:W-:Y:S02]  /*1a90*/  LEA.HI.X.SX32 R69, R69, c[0x0][0x16c], 0x1, P5 ;  /* 0x00005b0045457a11 */ /* 0x000fe400028f0eff */
[----:B------:R-:W-:Y:S02]  /*1aa0*/  LEA.HI.X.SX32 R35, R33, c[0x0][0x16c], 0x1, P0 ;  /* 0x00005b0021237a11 */ /* 0x000fe400000f0eff */
[----:B------:R-:W-:Y:S02]  /*1ab0*/  LEA.HI.X.SX32 R45, R45, c[0x0][0x16c], 0x1, P1 ;  /* 0x00005b002d2d7a11 */ /* 0x000fe400008f0eff */
[----:B------:R-:W-:Y:S02]  /*1ac0*/  LEA.HI.X.SX32 R44, R44, c[0x0][0x16c], 0x1, P2 ;  /* 0x00005b002c2c7a11 */ /* 0x000fe400010f0eff */
[----:B------:R-:W-:-:S02]  /*1ad0*/  LEA.HI.X.SX32 R37, R38, c[0x0][0x16c], 0x1, P3 ;  /* 0x00005b0026257a11 */ /* 0x000fc400018f0eff */
[----:B------:R-:W-:Y:S02]  /*1ae0*/  LEA.HI.X.SX32 R32, R40, c[0x0][0x16c], 0x1, P4 ;  /* 0x00005b0028207a11 */ /* 0x000fe400020f0eff */
.L_x_1:
[----:B------:R-:W-:Y:S01]  /*1af0*/  ISETP.GE.AND P1, PT, R12, UR4, PT ;  /* 0x000000040c007c0c */ /* 0x000fe2000bf26270 */
[----:B------:R-:W-:Y:S01]  /*1b00*/  IMAD.WIDE R26, R59, 0x2, R84 ;  /* 0x000000023b1a7825 */ /* 0x000fe200078e0254 */
[----:B------:R-:W-:Y:S02]  /*1b10*/  PRMT R96, RZ, 0x7610, R96 ;  /* 0x00007610ff607816 */ /* 0x000fe40000000060 */
[----:B------:R-:W-:Y:S01]  /*1b20*/  PRMT R90, RZ, 0x7610, R90 ;  /* 0x00007610ff5a7816 */ /* 0x000fe2000000005a */
[----:B------:R-:W-:Y:S01]  /*1b30*/  IMAD.WIDE R28, R19, 0x2, R84 ;  /* 0x00000002131c7825 */ /* 0x000fe200078e0254 */
[----:B------:R-:W-:Y:S02]  /*1b40*/  ISETP.GE.AND P0, PT, R2, UR4, PT ;  /* 0x0000000402007c0c */ /* 0x000fe4000bf06270 */
[----:B------:R-:W-:-:S05]  /*1b50*/  PRMT R98, RZ, 0x7610, R98 ;  /* 0x00007610ff627816 */ /* 0x000fca0000000062 */
[----:B------:R0:W2:Y:S01]  /*1b60*/  @!P1 LDG.E.U16 R96, [R26.64] ;  /* 0x000000061a609981 */ /* 0x0000a2000c1e1500 */
[----:B------:R-:W-:Y:S01]  /*1b70*/  ISETP.GE.AND P1, PT, R14, UR4, PT ;  /* 0x000000040e007c0c */ /* 0x000fe2000bf26270 */
[----:B------:R-:W-:-:S04]  /*1b80*/  IMAD.WIDE R24, R54, 0x2, R84 ;  /* 0x0000000236187825 */ /* 0x000fc800078e0254 */
[----:B------:R1:W3:Y:S01]  /*1b90*/  @!P0 LDG.E.U16 R98, [R28.64] ;  /* 0x000000061c628981 */ /* 0x0002e2000c1e1500 */
[----:B------:R-:W-:-:S07]  /*1ba0*/  ISETP.GE.AND P0, PT, R13, UR4, PT ;  /* 0x000000040d007c0c */ /* 0x000fce000bf06270 */
[----:B------:R4:W5:Y:S01]  /*1bb0*/  @!P1 LDG.E.U16 R90, [R24.64] ;  /* 0x00000006185a9981 */ /* 0x000962000c1e1500 */
[----:B------:R-:W-:Y:S01]  /*1bc0*/  PRMT R92, RZ, 0x7610, R92 ;  /* 0x00007610ff5c7816 */ /* 0x000fe2000000005c */
[----:B------:R-:W-:Y:S01]  /*1bd0*/  IMAD.WIDE R22, R58, 0x2, R84 ;  /* 0x000000023a167825 */ /* 0x000fe200078e0254 */
[----:B------:R-:W-:-:S04]  /*1be0*/  ISETP.GE.AND P1, PT, R16, UR4, PT ;  /* 0x0000000410007c0c */ /* 0x000fc8000bf26270 */
[----:B------:R4:W3:Y:S01]  /*1bf0*/  @!P0 LDG.E.U16 R92, [R22.64] ;  /* 0x00000006165c8981 */ /* 0x0008e2000c1e1500 */
[----:B------:R-:W-:Y:S01]  /*1c00*/  ISETP.GE.AND P0, PT, R15, UR4, PT ;  /* 0x000000040f007c0c */ /* 0x000fe2000bf06270 */
[----:B-1----:R-:W-:Y:S01]  /*1c10*/  IMAD.WIDE R28, R57, 0x2, R84 ;  /* 0x00000002391c7825 */ /* 0x002fe200078e0254 */
[----:B------:R-:W-:Y:S02]  /*1c20*/  PRMT R46, RZ, 0x7610, R46 ;  /* 0x00007610ff2e7816 */ /* 0x000fe4000000002e */
[----:B------:R-:W-:Y:S01]  /*1c30*/  PRMT R42, RZ, 0x7610, R42 ;  /* 0x00007610ff2a7816 */ /* 0x000fe2000000002a */
[----:B0-----:R-:W-:-:S05]  /*1c40*/  IMAD.WIDE R26, R56, 0x2, R84 ;  /* 0x00000002381a7825 */ /* 0x001fca00078e0254 */
[----:B------:R0:W3:Y:S01]  /*1c50*/  @!P1 LDG.E.U16 R42, [R26.64] ;  /* 0x000000061a2a9981 */ /* 0x0000e2000c1e1500 */
[----:B------:R-:W-:-:S03]  /*1c60*/  ISETP.GE.AND P1, PT, R18, UR4, PT ;  /* 0x0000000412007c0c */ /* 0x000fc6000bf26270 */
[----:B------:R1:W3:Y:S01]  /*1c70*/  @!P0 LDG.E.U16 R46, [R28.64] ;  /* 0x000000061c2e8981 */ /* 0x0002e2000c1e1500 */
[----:B------:R-:W-:Y:S01]  /*1c80*/  ISETP.GE.AND P0, PT, R17, UR4, PT ;  /* 0x0000000411007c0c */ /* 0x000fe2000bf06270 */
[----:B----4-:R-:W-:Y:S01]  /*1c90*/  IMAD.WIDE R22, R55, 0x2, R84 ;  /* 0x0000000237167825 */ /* 0x010fe200078e0254 */
[----:B------:R-:W-:Y:S02]  /*1ca0*/  PRMT R40, RZ, 0x7610, R40 ;  /* 0x00007610ff287816 */ /* 0x000fe40000000028 */
[----:B------:R-:W-:Y:S01]  /*1cb0*/  PRMT R38, RZ, 0x7610, R38 ;  /* 0x00007610ff267816 */ /* 0x000fe20000000026 */
[----:B------:R-:W-:-:S05]  /*1cc0*/  IMAD.WIDE R24, R52, 0x2, R84 ;  /* 0x0000000234187825 */ /* 0x000fca00078e0254 */
[----:B------:R4:W3:Y:S04]  /*1cd0*/  @!P1 LDG.E.U16 R38, [R24.64] ;  /* 0x0000000618269981 */ /* 0x0008e8000c1e1500 */
[----:B------:R1:W3:Y:S04]  /*1ce0*/  @!P0 LDG.E.U16 R40, [R22.64] ;  /* 0x0000000616288981 */ /* 0x0002e8000c1e1500 */
[----:B------:R-:W-:Y:S01]  /*1cf0*/  BAR.SYNC.DEFER_BLOCKING 0x0 ;  /* 0x0000000000007b1d */ /* 0x000fe20000010000 */
[----:B------:R-:W-:Y:S01]  /*1d00*/  ISETP.GE.AND P0, PT, R6, UR4, PT ;  /* 0x0000000406007c0c */ /* 0x000fe2000bf06270 */
[----:B0-----:R-:W-:-:S02]  /*1d10*/  IMAD.MOV.U32 R26, RZ, RZ, R36 ;  /* 0x000000ffff1a7224 */ /* 0x001fc400078e0024 */
[----:B------:R-:W-:Y:S01]  /*1d20*/  IMAD.MOV.U32 R27, RZ, RZ, R37 ;  /* 0x000000ffff1b7224 */ /* 0x000fe200078e0025 */
[----:B------:R-:W-:-:S03]  /*1d30*/  PRMT R41, RZ, 0x7610, R41 ;  /* 0x00007610ff297816 */ /* 0x000fc60000000029 */
[----:B-1----:R-:W-:Y:S01]  /*1d40*/  IMAD.WIDE R22, R53, 0x2, R26 ;  /* 0x0000000235167825 */ /* 0x002fe200078e021a */
[----:B------:R-:W-:-:S05]  /*1d50*/  PRMT R65, RZ, 0x7610, R65 ;  /* 0x00007610ff417816 */ /* 0x000fca0000000041 */
[----:B------:R0:W3:Y:S02]  /*1d60*/  @!P0 LDG.E.U16 R41, [R22.64] ;  /* 0x0000000616298981 */ /* 0x0000e4000c1e1500 */
[----:B0-----:R-:W-:Y:S02]  /*1d70*/  IMAD.MOV.U32 R22, RZ, RZ, R43 ;  /* 0x000000ffff167224 */ /* 0x001fe400078e002b */
[--C-:B------:R-:W-:Y:S01]  /*1d80*/  IMAD.MOV.U32 R23, RZ, RZ, R44.reuse ;  /* 0x000000ffff177224 */ /* 0x100fe200078e002c */
[----:B------:R-:W-:-:S03]  /*1d90*/  PRMT R44, RZ, 0x7610, R44 ;  /* 0x00007610ff2c7816 */ /* 0x000fc6000000002c */
[----:B------:R-:W-:-:S05]  /*1da0*/  IMAD.WIDE R28, R53, 0x2, R22 ;  /* 0x00000002351c7825 */ /* 0x000fca00078e0216 */
[----:B------:R0:W3:Y:S01]  /*1db0*/  @!P0 LDG.E.U16 R44, [R28.64] ;  /* 0x000000061c2c8981 */ /* 0x0000e2000c1e1500 */
[----:B----4-:R-:W-:Y:S02]  /*1dc0*/  IMAD.MOV.U32 R24, RZ, RZ, R31 ;  /* 0x000000ffff187224 */ /* 0x010fe400078e001f */
[----:B------:R-:W-:Y:S02]  /*1dd0*/  IMAD.MOV.U32 R25, RZ, RZ, R32 ;  /* 0x000000ffff197224 */ /* 0x000fe400078e0020 */
[----:B0-----:R-:W-:Y:S02]  /*1de0*/  IMAD.MOV.U32 R28, RZ, RZ, R30 ;  /* 0x000000ffff1c7224 */ /* 0x001fe400078e001e */
[----:B------:R-:W-:Y:S01]  /*1df0*/  IMAD.MOV.U32 R29, RZ, RZ, R45 ;  /* 0x000000ffff1d7224 */ /* 0x000fe200078e002d */
[----:B------:R-:W-:-:S03]  /*1e00*/  PRMT R39, RZ, 0x7610, R39 ;  /* 0x00007610ff277816 */ /* 0x000fc60000000027 */
[----:B------:R-:W-:-:S04]  /*1e10*/  IMAD.WIDE R30, R53, 0x2, R28 ;  /* 0x00000002351e7825 */ /* 0x000fc800078e021c */
[C---:B------:R-:W-:Y:S01]  /*1e20*/  IMAD.WIDE R32, R53.reuse, 0x2, R24 ;  /* 0x0000000235207825 */ /* 0x040fe200078e0218 */
[----:B------:R0:W4:Y:S01]  /*1e30*/  @!P0 LDG.E.U16 R65, [R30.64] ;  /* 0x000000061e418981 */ /* 0x000122000c1e1500 */
[----:B------:R-:W-:Y:S02]  /*1e40*/  PRMT R43, RZ, 0x7610, R43 ;  /* 0x00007610ff2b7816 */ /* 0x000fe4000000002b */
[----:B------:R-:W-:Y:S01]  /*1e50*/  PRMT R45, RZ, 0x7610, R45 ;  /* 0x00007610ff2d7816 */ /* 0x000fe2000000002d */
[----:B------:R1:W4:Y:S01]  /*1e60*/  @!P0 LDG.E.U16 R39, [R32.64] ;  /* 0x0000000620278981 */ /* 0x000322000c1e1500 */
[----:B------:R-:W-:-:S04]  /*1e70*/  IMAD.WIDE R36, R53, 0x2, R66 ;  /* 0x0000000235247825 */ /* 0x000fc800078e0242 */
[----:B0-----:R-:W-:Y:S01]  /*1e80*/  IMAD.MOV.U32 R30, RZ, RZ, R34 ;  /* 0x000000ffff1e7224 */ /* 0x001fe200078e0022 */
[----:B------:R-:W-:Y:S01]  /*1e90*/  PRMT R94, RZ, 0x7610, R94 ;  /* 0x00007610ff5e7816 */ /* 0x000fe2000000005e */
[----:B------:R-:W-:Y:S01]  /*1ea0*/  IMAD.MOV.U32 R31, RZ, RZ, R35 ;  /* 0x000000ffff1f7224 */ /* 0x000fe200078e0023 */
[----:B------:R-:W-:Y:S01]  /*1eb0*/  PRMT R91, RZ, 0x7610, R91 ;  /* 0x00007610ff5b7816 */ /* 0x000fe2000000005b */
[C---:B------:R-:W-:Y:S01]  /*1ec0*/  IMAD.WIDE R34, R53.reuse, 0x2, R68 ;  /* 0x0000000235227825 */ /* 0x040fe200078e0244 */
[----:B------:R0:W4:Y:S03]  /*1ed0*/  @!P0 LDG.E.U16 R45, [R36.64] ;  /* 0x00000006242d8981 */ /* 0x000126000c1e1500 */
[----:B-1----:R-:W-:Y:S01]  /*1ee0*/  IMAD.WIDE R32, R53, 0x2, R30 ;  /* 0x0000000235207825 */ /* 0x002fe200078e021e */
[----:B------:R-:W-:Y:S01]  /*1ef0*/  PRMT R47, RZ, 0x7610, R47 ;  /* 0x00007610ff2f7816 */ /* 0x000fe2000000002f */
[----:B------:R1:W4:Y:S01]  /*1f00*/  @!P0 LDG.E.U16 R94, [R34.64] ;  /* 0x00000006225e8981 */ /* 0x000322000c1e1500 */
[----:B------:R-:W-:-:S03]  /*1f10*/  PRMT R93, RZ, 0x7610, R93 ;  /* 0x00007610ff5d7816 */ /* 0x000fc6000000005d */
[----:B------:R1:W4:Y:S01]  /*1f20*/  @!P0 LDG.E.U16 R43, [R32.64] ;  /* 0x00000006202b8981 */ /* 0x000322000c1e1500 */
[----:B0-----:R-:W-:Y:S01]  /*1f30*/  IMAD.WIDE R36, R53, 0x2, R72 ;  /* 0x0000000235247825 */ /* 0x001fe200078e0248 */
[----:B------:R-:W-:-:S03]  /*1f40*/  PRMT R95, RZ, 0x7610, R95 ;  /* 0x00007610ff5f7816 */ /* 0x000fc6000000005f */
[C---:B-1----:R-:W-:Y:S01]  /*1f50*/  IMAD.WIDE R34, R53.reuse, 0x2, R74 ;  /* 0x0000000235227825 */ /* 0x042fe200078e024a */
[----:B------:R0:W4:Y:S03]  /*1f60*/  @!P0 LDG.E.U16 R47, [R36.64] ;  /* 0x00000006242f8981 */ /* 0x000126000c1e1500 */
[----:B------:R-:W-:Y:S01]  /*1f70*/  IMAD.WIDE R32, R53, 0x2, R70 ;  /* 0x0000000235207825 */ /* 0x000fe200078e0246 */
[----:B------:R1:W4:Y:S01]  /*1f80*/  @!P0 LDG.E.U16 R93, [R34.64] ;  /* 0x00000006225d8981 */ /* 0x000322000c1e1500 */
[----:B------:R-:W-:-:S03]  /*1f90*/  PRMT R97, RZ, 0x7610, R97 ;  /* 0x00007610ff617816 */ /* 0x000fc60000000061 */
[----:B------:R1:W4:Y:S01]  /*1fa0*/  @!P0 LDG.E.U16 R91, [R32.64] ;  /* 0x00000006205b8981 */ /* 0x000322000c1e1500 */
[----:B0-----:R-:W-:Y:S01]  /*1fb0*/  IMAD.WIDE R36, R53, 0x2, R78 ;  /* 0x0000000235247825 */ /* 0x001fe200078e024e */
[----:B------:R-:W-:-:S03]  /*1fc0*/  PRMT R99, RZ, 0x7610, R99 ;  /* 0x00007610ff637816 */ /* 0x000fc60000000063 */
[C---:B-1----:R-:W-:Y:S01]  /*1fd0*/  IMAD.WIDE R34, R53.reuse, 0x2, R80 ;  /* 0x0000000235227825 */ /* 0x042fe200078e0250 */
[----:B------:R0:W4:Y:S03]  /*1fe0*/  @!P0 LDG.E.U16 R95, [R36.64] ;  /* 0x00000006245f8981 */ /* 0x000126000c1e1500 */
[C---:B------:R-:W-:Y:S01]  /*1ff0*/  IMAD.WIDE R32, R53.reuse, 0x2, R76 ;  /* 0x0000000235207825 */ /* 0x040fe200078e024c */
[----:B------:R1:W4:Y:S01]  /*2000*/  @!P0 LDG.E.U16 R97, [R34.64] ;  /* 0x0000000622618981 */ /* 0x000322000c1e1500 */
[----:B------:R-:W-:Y:S02]  /*2010*/  PRMT R101, RZ, 0x7610, R101 ;  /* 0x00007610ff657816 */ /* 0x000fe40000000065 */
[----:B0-----:R-:W-:-:S04]  /*2020*/  IMAD.WIDE R36, R53, 0x2, R86 ;  /* 0x0000000235247825 */ /* 0x001fc800078e0256 */
[----:B-1----:R-:W-:-:S05]  /*2030*/  IMAD.WIDE R34, R53, 0x2, R88 ;  /* 0x0000000235227825 */ /* 0x002fca00078e0258 */
[----:B------:R-:W4:Y:S04]  /*2040*/  @!P0 LDG.E.U16 R101, [R34.64] ;  /* 0x0000000622658981 */ /* 0x000f28000c1e1500 */
[----:B--2---:R0:W-:Y:S02]  /*2050*/  STS.U16 [R9+0x2200], R96 ;  /* 0x0022006009007388 */ /* 0x0041e40000000400 */
[----:B0-----:R-:W-:Y:S02]  /*2060*/  PRMT R96, RZ, 0x7610, R96 ;  /* 0x00007610ff607816 */ /* 0x001fe40000000060 */
[----:B-----5:R0:W-:Y:S04]  /*2070*/  STS.U16 [R9+0x2600], R90 ;  /* 0x0026005a09007388 */ /* 0x0201e80000000400 */
[----:B------:R1:W2:Y:S01]  /*2080*/  @!P0 LDG.E.U16 R96, [R32.64] ;  /* 0x0000000620608981 */ /* 0x0002a2000c1e1500 */
[----:B0-----:R-:W-:Y:S01]  /*2090*/  PRMT R90, RZ, 0x7610, R90 ;  /* 0x00007610ff5a7816 */ /* 0x001fe2000000005a */
[----:B-1----:R-:W-:-:S05]  /*20a0*/  IMAD.WIDE R32, R53, 0x2, R82 ;  /* 0x0000000235207825 */ /* 0x002fca00078e0252 */
[----:B------:R-:W5:Y:S04]  /*20b0*/  @!P0 LDG.E.U16 R90, [R36.64] ;  /* 0x00000006245a8981 */ /* 0x000f68000c1e1500 */
[----:B------:R-:W2:Y:S04]  /*20c0*/  @!P0 LDG.E.U16 R99, [R32.64] ;  /* 0x0000000620638981 */ /* 0x000ea8000c1e1500 */
[----:B---3--:R-:W-:Y:S04]  /*20d0*/  STS.U16 [R9+0x2000], R98 ;  /* 0x0020006209007388 */ /* 0x008fe80000000400 */
[----:B------:R-:W-:Y:S04]  /*20e0*/  STS.U16 [R9+0x2400], R92 ;  /* 0x0024005c09007388 */ /* 0x000fe80000000400 */
[----:B------:R-:W-:Y:S04]  /*20f0*/  STS.U16 [R9+0x2800], R46 ;  /* 0x0028002e09007388 */ /* 0x000fe80000000400 */
[----:B------:R-:W-:Y:S04]  /*2100*/  STS.U16 [R9+0x2a00], R42 ;  /* 0x002a002a09007388 */ /* 0x000fe80000000400 */
[----:B------:R-:W-:Y:S04]  /*2110*/  STS.U16 [R9+0x2c00], R40 ;  /* 0x002c002809007388 */ /* 0x000fe80000000400 */
[----:B------:R-:W-:Y:S04]  /*2120*/  STS.U16 [R9+0x2e00], R38 ;  /* 0x002e002609007388 */ /* 0x000fe80000000400 */
[----:B----4-:R-:W-:Y:S04]  /*2130*/  STS.U16 [R8], R39 ;  /* 0x0000002708007388 */ /* 0x010fe80000000400 */
[----:B------:R-:W-:Y:S04]  /*2140*/  STS.U16 [R8+0x800], R43 ;  /* 0x0008002b08007388 */ /* 0x000fe80000000400 */
[----:B------:R-:W-:Y:S04]  /*2150*/  STS.U16 [R8+0x1000], R47 ;  /* 0x0010002f08007388 */ /* 0x000fe80000000400 */
[----:B------:R-:W-:Y:S04]  /*2160*/  STS.U16 [R8+0x1800], R97 ;  /* 0x0018006108007388 */ /* 0x000fe80000000400 */
[----:B------:R-:W-:Y:S04]  /*2170*/  STS.U16 [R60+0x200], R41 ;  /* 0x000200293c007388 */ /* 0x000fe80000000400 */
[----:B------:R-:W-:Y:S04]  /*2180*/  STS.U16 [R60+0xa00], R45 ;  /* 0x000a002d3c007388 */ /* 0x000fe80000000400 */
[----:B------:R-:W-:Y:S04]  /*2190*/  STS.U16 [R60+0x1200], R93 ;  /* 0x0012005d3c007388 */ /* 0x000fe80000000400 */
[----:B--2---:R-:W-:Y:S04]  /*21a0*/  STS.U16 [R60+0x1a00], R99 ;  /* 0x001a00633c007388 */ /* 0x004fe80000000400 */
[----:B------:R-:W-:Y:S04]  /*21b0*/  STS.U16 [R61+0x400], R44 ;  /* 0x0004002c3d007388 */ /* 0x000fe80000000400 */
[----:B------:R-:W-:Y:S04]  /*21c0*/  STS.U16 [R61+0xc00], R94 ;  /* 0x000c005e3d007388 */ /* 0x000fe80000000400 */
[----:B------:R-:W-:Y:S04]  /*21d0*/  STS.U16 [R61+0x1400], R96 ;  /* 0x001400603d007388 */ /* 0x000fe80000000400 */
[----:B-----5:R-:W-:Y:S04]  /*21e0*/  STS.U16 [R61+0x1c00], R90 ;  /* 0x001c005a3d007388 */ /* 0x020fe80000000400 */
[----:B------:R-:W-:Y:S04]  /*21f0*/  STS.U16 [R62+0x600], R65 ;  /* 0x000600413e007388 */ /* 0x000fe80000000400 */
[----:B------:R-:W-:Y:S04]  /*2200*/  STS.U16 [R62+0xe00], R91 ;  /* 0x000e005b3e007388 */ /* 0x000fe80000000400 */
[----:B------:R-:W-:Y:S04]  /*2210*/  STS.U16 [R62+0x1600], R95 ;  /* 0x0016005f3e007388 */ /* 0x000fe80000000400 */
[----:B------:R-:W-:Y:S04]  /*2220*/  STS.U16 [R62+0x1e00], R101 ;  /* 0x001e00653e007388 */ /* 0x000fe80000000400 */
[----:B------:R-:W-:Y:S06]  /*2230*/  BAR.SYNC.DEFER_BLOCKING 0x0 ;  /* 0x0000000000007b1d */ /* 0x000fec0000010000 */
[----:B------:R-:W-:Y:S04]  /*2240*/  LDSM.16.MT88.4 R32, [R11+0x2000] ;  /* 0x002000000b20783b */ /* 0x000fe80000004200 */
[----:B------:R-:W0:Y:S04]  /*2250*/  LDSM.16.M88.4 R40, [R10] ;  /* 0x000000000a28783b */ /* 0x000e280000000200 */
[----:B------:R-:W1:Y:S04]  /*2260*/  LDSM.16.MT88.4 R44, [R11+0x2200] ;  /* 0x002200000b2c783b */ /* 0x000e680000004200 */
[----:B------:R-:W-:Y:S01]  /*2270*/  LDSM.16.M88.4 R36, [R63] ;  /* 0x000000003f24783b */ /* 0x000fe20000000200 */
[----:B0-----:R-:W-:Y:S03]  /*2280*/  HMMA.16816.F32 R48, R32, R40, R48 ;  /* 0x000000282030723c */ /* 0x001fe60000001830 */
[----:B------:R-:W0:Y:S11]  /*2290*/  LDSM.16.MT88.4 R32, [R11+0x2400] ;  /* 0x002400000b20783b */ /* 0x000e360000004200 */
[----:B------:R-:W-:Y:S10]  /*22a0*/  @!UPT UIADD3 URZ, URZ, URZ, URZ ;  /* 0x0000003f3f3ff290 */ /* 0x000ff4000fffe03f */
[----:B-1----:R-:W-:Y:S01]  /*22b0*/  HMMA.16816.F32 R48, R44, R42, R48 ;  /* 0x0000002a2c30723c */ /* 0x002fe20000001830 */
[----:B------:R-:W1:Y:S04]  /*22c0*/  LDSM.16.MT88.4 R40, [R11+0x2600] ;  /* 0x002600000b28783b */ /* 0x000e680000004200 */
[----:B------:R-:W-:Y:S11]  /*22d0*/  LDSM.16.M88.4 R44, [R10+0x80] ;  /* 0x000080000a2c783b */ /* 0x000ff60000000200 */
[----:B------:R-:W-:Y:S08]  /*22e0*/  @!UPT UIADD3 URZ, URZ, URZ, URZ ;  /* 0x0000003f3f3ff290 */ /* 0x000ff0000fffe03f */
[----:B0-----:R-:W-:Y:S01]  /*22f0*/  HMMA.16816.F32 R48, R32, R36, R48 ;  /* 0x000000242030723c */ /* 0x001fe20000001830 */
[----:B------:R-:W0:Y:S11]  /*2300*/  LDSM.16.MT88.4 R32, [R11+0x2800] ;  /* 0x002800000b20783b */ /* 0x000e360000004200 */
[----:B------:R-:W-:Y:S11]  /*2310*/  @!UPT UIADD3 URZ, URZ, URZ, URZ ;  /* 0x0000003f3f3ff290 */ /* 0x000ff6000fffe03f */
[----:B------:R-:W-:Y:S01]  /*2320*/  @!UPT UIADD3 URZ, URZ, URZ, URZ ;  /* 0x0000003f3f3ff290 */ /* 0x000fe2000fffe03f */
        /* <DEDUP_REMOVED lines=9> */
[----:B------:R-:W1:Y:S01]  /*23c0*/  LDSM.16.MT88.4 R36, [R11+0x2e00] ;  /* 0x002e00000b24783b */ /* 0x000e620000004200 */
[----:B------:R-:W-:-:S04]  /*23d0*/  IADD3 R64, R64, -0x1, RZ ;  /* 0xffffffff40407810 */ /* 0x000fc80007ffe0ff */
[----:B------:R-:W-:Y:S11]  /*23e0*/  ISETP.NE.U32.AND P0, PT, R64, RZ, PT ;  /* 0x000000ff4000720c */ /* 0x000ff60003f05070 */
[----:B------:R-:W-:Y:S07]  /*23f0*/  @!UPT UIADD3 URZ, URZ, URZ, URZ ;  /* 0x0000003f3f3ff290 */ /* 0x000fee000fffe03f */
[----:B0-----:R-:W-:Y:S01]  /*2400*/  HMMA.16816.F32 R32, R40, R48, R32 ;  /* 0x000000302820723c */ /* 0x001fe20000001820 */
[----:B------:R-:W-:Y:S01]  /*2410*/  IMAD.WIDE R30, R20, 0x2, R30 ;  /* 0x00000002141e7825 */ /* 0x000fe200078e021e */
[----:B------:R-:W-:-:S03]  /*2420*/  UIADD3 UR4, UR4, -0x80, URZ ;  /* 0xffffff8004047890 */ /* 0x000fc6000fffe03f */
[----:B------:R-:W-:-:S04]  /*2430*/  IMAD.WIDE R28, R20, 0x2, R28 ;  /* 0x00000002141c7825 */ /* 0x000fc800078e021c */
[----:B------:R-:W-:-:S04]  /*2440*/  IMAD.WIDE R22, R20, 0x2, R22 ;  /* 0x0000000214167825 */ /* 0x000fc800078e0216 */
[----:B------:R-:W-:-:S04]  /*2450*/  IMAD.WIDE R26, R20, 0x2, R26 ;  /* 0x00000002141a7825 */ /* 0x000fc800078e021a */
[----:B------:R-:W-:-:S04]  /*2460*/  IMAD.WIDE R24, R20, 0x2, R24 ;  /* 0x0000000214187825 */ /* 0x000fc800078e0218 */
[----:B------:R-:W-:-:S03]  /*2470*/  IMAD.WIDE R88, R20, 0x2, R88 ;  /* 0x0000000214587825 */ /* 0x000fc600078e0258 */
[----:B-1----:R-:W-:Y:S01]  /*2480*/  HMMA.16816.F32 R48, R36, R50, R32 ;  /* 0x000000322430723c */ /* 0x002fe20000001820 */
[----:B------:R-:W-:-:S04]  /*2490*/  IMAD.WIDE R86, R20, 0x2, R86 ;  /* 0x0000000214567825 */ /* 0x000fc800078e0256 */
[----:B------:R-:W-:-:S04]  /*24a0*/  IMAD.WIDE R82, R20, 0x2, R82 ;  /* 0x0000000214527825 */ /* 0x000fc800078e0252 */
[----:B------:R-:W-:Y:S02]  /*24b0*/  IMAD.MOV.U32 R34, RZ, RZ, R30 ;  /* 0x000000ffff227224 */ /* 0x000fe400078e001e */
[----:B------:R-:W-:Y:S02]  /*24c0*/  IMAD.MOV.U32 R35, RZ, RZ, R31 ;  /* 0x000000ffff237224 */ /* 0x000fe400078e001f */
[----:B------:R-:W-:-:S04]  /*24d0*/  IMAD.WIDE R80, R20, 0x2, R80 ;  /* 0x0000000214507825 */ /* 0x000fc800078e0250 */
[----:B------:R-:W-:-:S04]  /*24e0*/  IMAD.WIDE R78, R20, 0x2, R78 ;  /* 0x00000002144e7825 */ /* 0x000fc800078e024e */
[----:B------:R-:W-:-:S04]  /*24f0*/  IMAD.WIDE R76, R20, 0x2, R76 ;  /* 0x00000002144c7825 */ /* 0x000fc800078e024c */
[----:B------:R-:W-:-:S04]  /*2500*/  IMAD.WIDE R74, R20, 0x2, R74 ;  /* 0x00000002144a7825 */ /* 0x000fc800078e024a */
[----:B------:R-:W-:-:S04]  /*2510*/  IMAD.WIDE R72, R20, 0x2, R72 ;  /* 0x0000000214487825 */ /* 0x000fc800078e0248 */
[----:B------:R-:W-:-:S04]  /*2520*/  IMAD.WIDE R70, R20, 0x2, R70 ;  /* 0x0000000214467825 */ /* 0x000fc800078e0246 */
[----:B------:R-:W-:-:S04]  /*2530*/  IMAD.WIDE R68, R20, 0x2, R68 ;  /* 0x0000000214447825 */ /* 0x000fc800078e0244 */
[----:B------:R-:W-:-:S04]  /*2540*/  IMAD.WIDE R66, R20, 0x2, R66 ;  /* 0x0000000214427825 */ /* 0x000fc800078e0242 */
[----:B------:R-:W-:Y:S02]  /*2550*/  IMAD.MOV.U32 R30, RZ, RZ, R28 ;  /* 0x000000ffff1e7224 */ /* 0x000fe400078e001c */
[----:B------:R-:W-:Y:S02]  /*2560*/  IMAD.MOV.U32 R45, RZ, RZ, R29 ;  /* 0x000000ffff2d7224 */ /* 0x000fe400078e001d */
[----:B------:R-:W-:Y:S02]  /*2570*/  IMAD.MOV.U32 R43, RZ, RZ, R22 ;  /* 0x000000ffff2b7224 */ /* 0x000fe400078e0016 */
[----:B------:R-:W-:Y:S02]  /*2580*/  IMAD.MOV.U32 R44, RZ, RZ, R23 ;  /* 0x000000ffff2c7224 */ /* 0x000fe400078e0017 */
[----:B------:R-:W-:-:S04]  /*2590*/  IMAD.WIDE R84, R21, 0x2, R84 ;  /* 0x0000000215547825 */ /* 0x000fc800078e0254 */
[----:B------:R-:W-:Y:S02]  /*25a0*/  IMAD.MOV.U32 R36, RZ, RZ, R26 ;  /* 0x000000ffff247224 */ /* 0x000fe400078e001a */
[----:B------:R-:W-:Y:S02]  /*25b0*/  IMAD.MOV.U32 R37, RZ, RZ, R27 ;  /* 0x000000ffff257224 */ /* 0x000fe400078e001b */
[----:B------:R-:W-:Y:S02]  /*25c0*/  IMAD.MOV.U32 R31, RZ, RZ, R24 ;  /* 0x000000ffff1f7224 */ /* 0x000fe400078e0018 */
[----:B------:R-:W-:Y:S01]  /*25d0*/  IMAD.MOV.U32 R32, RZ, RZ, R25 ;  /* 0x000000ffff207224 */ /* 0x000fe200078e0019 */
[----:B------:R-:W-:Y:S05]  /*25e0*/  @P0 BRA `(.L_x_1) ;  /* 0xfffff50000000947 */ /* 0x000fea000383ffff */
[----:B------:R-:W-:Y:S02]  /*25f0*/  F2FP.PACK_AB R50, R51, R50 ;  /* 0x000000323332723e */ /* 0x000fe400000000ff */
[----:B------:R-:W-:Y:S02]  /*2600*/  F2FP.PACK_AB R48, R49, R48 ;  /* 0x000000303130723e */ /* 0x000fe400000000ff */
.L_x_0:
[----:B------:R-:W-:Y:S01]  /*2610*/  SHF.R.U32.HI R6, RZ, 0x5, R0 ;  /* 0x00000005ff067819 */ /* 0x000fe20000011600 */
[----:B------:R-:W-:Y:S01]  /*2620*/  BAR.SYNC.DEFER_BLOCKING 0x0 ;  /* 0x0000000000007b1d */ /* 0x000fe20000010000 */
[----:B------:R-:W-:Y:S01]  /*2630*/  LOP3.LUT R8, R3, 0x300, RZ, 0xc0, !PT ;  /* 0x0000030003087812 */ /* 0x000fe200078ec0ff */
[----:B------:R-:W-:Y:S01]  /*2640*/  IMAD.SHL.U32 R3, R0, 0x4, RZ ;  /* 0x0000000400037824 */ /* 0x000fe200078e00ff */
[----:B------:R-:W-:-:S02]  /*2650*/  LOP3.LUT R9, R6, 0x2, RZ, 0xc0, !PT ;  /* 0x0000000206097812 */ /* 0x000fc400078ec0ff */
[----:B------:R-:W-:Y:S02]  /*2660*/  PRMT R12, R48, 0x7632, R12 ;  /* 0x00007632300c7816 */ /* 0x000fe4000000000c */
[--C-:B------:R-:W-:Y:S02]  /*2670*/  LOP3.LUT R6, R9, 0x1c, R0.reuse, 0xf8, !PT ;  /* 0x0000001c09067812 */ /* 0x100fe400078ef800 */
[--C-:B------:R-:W-:Y:S02]  /*2680*/  LOP3.LUT R9, R8, 0x7c, R3.reuse, 0xf8, !PT ;  /* 0x0000007c08097812 */ /* 0x100fe400078ef803 */
[----:B------:R-:W-:Y:S01]  /*2690*/  LOP3.LUT R6, R6, 0x80, R3, 0xf8, !PT ;  /* 0x0000008006067812 */ /* 0x000fe200078ef803 */
[----:B------:R-:W-:Y:S01]  /*26a0*/  IMAD R3, R4, c[0x0][0x194], RZ ;  /* 0x0000650004037a24 */ /* 0x000fe200078e02ff */
[----:B------:R-:W-:Y:S02]  /*26b0*/  LOP3.LUT R11, R9, 0xe0, R0, 0x78, !PT ;  /* 0x000000e0090b7812 */ /* 0x000fe400078e7800 */
[----:B------:R-:W-:-:S02]  /*26c0*/  LOP3.LUT R6, R6, R5, RZ, 0xfc, !PT ;  /* 0x0000000506067212 */ /* 0x000fc400078efcff */
[----:B------:R-:W-:Y:S02]  /*26d0*/  PRMT R13, R50, 0x7632, R13 ;  /* 0x00007632320d7816 */ /* 0x000fe4000000000d */
[C---:B------:R-:W-:Y:S02]  /*26e0*/  LOP3.LUT R8, R6.reuse, 0x40, RZ, 0x3c, !PT ;  /* 0x0000004006087812 */ /* 0x040fe400078e3cff */
[C---:B------:R-:W-:Y:S02]  /*26f0*/  LOP3.LUT R9, R6.reuse, 0x20, RZ, 0x3c, !PT ;  /* 0x0000002006097812 */ /* 0x040fe400078e3cff */
[----:B------:R-:W-:Y:S01]  /*2700*/  LOP3.LUT R10, R6, 0x60, RZ, 0x3c, !PT ;  /* 0x00000060060a7812 */ /* 0x000fe200078e3cff */
[----:B------:R0:W-:Y:S01]  /*2710*/  STS.U16 [R6], R48 ;  /* 0x0000003006007388 */ /* 0x0001e20000000400 */
[C---:B------:R-:W-:Y:S02]  /*2720*/  LOP3.LUT R0, R7.reuse, R2, RZ, 0xfc, !PT ;  /* 0x0000000207007212 */ /* 0x040fe400078efcff */
[----:B------:R-:W-:Y:S01]  /*2730*/  ISETP.GE.AND P0, PT, R4, c[0x0][0x178], PT ;  /* 0x00005e0004007a0c */ /* 0x000fe20003f06270 */
[----:B------:R-:W-:Y:S01]  /*2740*/  STS.U16 [R8+0x200], R12 ;  /* 0x0002000c08007388 */ /* 0x000fe20000000400 */
[----:B------:R-:W-:Y:S01]  /*2750*/  LOP3.LUT R7, R7, 0x10, R2, 0xfe, !PT ;  /* 0x0000001007077812 */ /* 0x000fe200078efe02 */
[C---:B------:R-:W-:Y:S01]  /*2760*/  IMAD R5, R0.reuse, c[0x0][0x198], RZ ;  /* 0x0000660000057a24 */ /* 0x040fe200078e02ff */
[----:B------:R-:W-:Y:S01]  /*2770*/  LEA R4, P2, R3, c[0x0][0x170], 0x1 ;  /* 0x00005c0003047a11 */ /* 0x000fe200078408ff */
[----:B------:R-:W-:Y:S01]  /*2780*/  STS.U16 [R9+0x100], R50 ;  /* 0x0001003209007388 */ /* 0x000fe20000000400 */
[----:B------:R-:W-:Y:S01]  /*2790*/  ISETP.LT.AND P1, PT, R0, c[0x0][0x17c], !P0 ;  /* 0x00005f0000007a0c */ /* 0x000fe20004721270 */
[C---:B------:R-:W-:Y:S01]  /*27a0*/  IMAD R0, R7.reuse, c[0x0][0x198], RZ ;  /* 0x0000660007007a24 */ /* 0x040fe200078e02ff */
[----:B------:R-:W-:Y:S01]  /*27b0*/  ISETP.LT.AND P0, PT, R7, c[0x0][0x17c], !P0 ;  /* 0x00005f0007007a0c */ /* 0x000fe20004701270 */
[----:B------:R-:W-:Y:S01]  /*27c0*/  STS.U16 [R10+0x300], R13 ;  /* 0x0003000d0a007388 */ /* 0x000fe20000000400 */
[----:B0-----:R-:W-:-:S03]  /*27d0*/  LEA.HI.X.SX32 R6, R3, c[0x0][0x174], 0x1, P2 ;  /* 0x00005d0003067a11 */ /* 0x001fc600010f0eff */
[----:B------:R-:W-:Y:S01]  /*27e0*/  BAR.SYNC.DEFER_BLOCKING 0x0 ;  /* 0x0000000000007b1d */ /* 0x000fe20000010000 */
[CC--:B------:R-:W-:Y:S02]  /*27f0*/  LEA R2, P2, R5.reuse, R4.reuse, 0x1 ;  /* 0x0000000405027211 */ /* 0x0c0fe400078408ff */
[C---:B------:R-:W-:Y:S02]  /*2800*/  LEA R4, P3, R0.reuse, R4, 0x1 ;  /* 0x0000000400047211 */ /* 0x040fe400078608ff */
[-C--:B------:R-:W-:Y:S02]  /*2810*/  LEA.HI.X.SX32 R3, R5, R6.reuse, 0x1, P2 ;  /* 0x0000000605037211 */ /* 0x080fe400010f0eff */
[----:B------:R-:W-:Y:S01]  /*2820*/  LEA.HI.X.SX32 R5, R0, R6, 0x1, P3 ;  /* 0x0000000600057211 */ /* 0x000fe200018f0eff */
[----:B------:R-:W0:Y:S04]  /*2830*/  LDS R11, [R11] ;  /* 0x000000000b0b7984 */ /* 0x000e280000000800 */
[----:B0-----:R0:W-:Y:S01]  /*2840*/  @P1 STG.E.U16 [R2.64], R11 ;  /* 0x0000000b02001986 */ /* 0x0011e2000c101506 */
[----:B------:R-:W-:Y:S05]  /*2850*/  @!P0 EXIT ;  /* 0x000000000000894d */ /* 0x000fea0003800000 */
[----:B0-----:R-:W-:-:S05]  /*2860*/  PRMT R2, R11, 0x7632, R2 ;  /* 0x000076320b027816 */ /* 0x001fca0000000002 */
[----:B------:R-:W-:Y:S01]  /*2870*/  STG.E.U16 [R4.64], R2 ;  /* 0x0000000204007986 */ /* 0x000fe2000c101506 */
[----:B------:R-:W-:Y:S05]  /*2880*/  EXIT ;  /* 0x000000000000794d */ /* 0x000fea0003800000 */
.L_x_2:
[----:B------:R-:W-:-:S00]  /*2890*/  BRA `(.L_x_2) ;  /* 0xfffffff000007947 */ /* 0x000fc0000383ffff */
[----:B------:R-:W-:-:S00]  /*28a0*/  NOP ;  /* 0x0000000000007918 */ /* 0x000fc00000000000 */
        /* <DEDUP_REMOVED lines=13> */
.L_x_3:


//--------------------- .nv.shared.matmul_kernel  --------------------------
	.section	.nv.shared.matmul_kernel,"aw",@nobits
	.sectionflags	@""
	.align	16
